	.target	sm_90a

	.elftype	@"ET_EXEC"


//--------------------- .note.nv.tkinfo           --------------------------
	.section	.note.nv.tkinfo,"",@"SHT_NOTE"
	.sectionflags	@"SHF_NOTE_NV_TKINFO"
	.tkinfo
        /*0018*/ 	.word	0x00000002
        /*0030*/ 	.string	""
        /*0030*/ 	.string	"ptxas"
        /*0030*/ 	.string	"Cuda compilation tools, release 13.0, V13.0.88"
        /*0030*/ 	.string	"Build cuda_13.0.r13.0/compiler.36424714_0"
        /*0030*/ 	.string	"-arch sm_90a -m 64 "



//--------------------- .note.nv.cuinfo           --------------------------
	.section	.note.nv.cuinfo,"",@"SHT_NOTE"
	.sectionflags	@"SHF_NOTE_NV_CUINFO"
        /*0018*/ 	.short	0x0002
        /*001a*/ 	.short	0x005a
        /*001c*/ 	.short	0x0082
	.zero		2


//--------------------- .nv.info                  --------------------------
	.section	.nv.info,"",@"SHT_CUDA_INFO"
	.align	4


	//----- nvinfo : EIATTR_REGCOUNT
	.align		4
        /*0000*/ 	.byte	0x04, 0x2f
        /*0002*/ 	.short	(.L_15 - .L_14)
	.align		4
.L_14:
        /*0004*/ 	.word	index@(_ZN7cutlass13device_kernelINS_4gemm6kernel13GemmUniversalIN4cute5tupleIJiiiiEEENS1_10collective13CollectiveMmaINS1_34MainloopSm90TmaGmmaWarpSpecializedILi3ENS5_IJNS4_1CILi2EEENSA_ILi1EEESC_EEENS1_35KernelTmaWarpSpecializedCooperativeEEENS5_IJNSA_ILi128EEENSA_ILi64EEESH_EEENS_10tfloat32_tENS5_IJlSC_lEEESJ_SK_NS4_8TiledMMAINS4_8MMA_AtomIJNS4_4SM904GMMA29MMA_64x64x8_F32TF32TF32_SS_TNILNSO_7ScaleInE1ELSQ_1EEEEEENS4_6LayoutISD_NS5_IJSC_NSA_ILi0EEESU_EEEEENS5_IJNS4_10UnderscoreESX_SX_EEEEENS4_13SM90_TMA_LOADENS4_14ComposedLayoutINS4_7SwizzleILi3ELi4ELi3EEENS4_18smem_ptr_flag_bitsILi32EEENST_INS5_IJNSA_ILi8EEENSA_ILi32EEEEEENS5_IJS17_SC_EEEEEEEvNS4_8identityENS4_23SM90_TMA_LOAD_MULTICASTES1B_vS1C_EENS_8epilogue10collective6detail29Sm90TmaWarpSpecializedAdapterINS1G_15DefaultEpilogueISJ_SK_SK_NS1F_6thread17LinearCombinationISJ_Li1EffLNS1K_9ScaleType4KindE0ELNS_15FloatRoundStyleE2ESJ_EENS1_15EpilogueDefaultEEEEEvvEEEEvNT_6ParamsE)
        /*0008*/ 	.word	0x000000a8


	//----- nvinfo : EIATTR_FRAME_SIZE
	.align		4
.L_15:
        /*000c*/ 	.byte	0x04, 0x11
        /*000e*/ 	.short	(.L_17 - .L_16)
	.align		4
.L_16:
        /*0010*/ 	.word	index@(_ZN7cutlass13device_kernelINS_4gemm6kernel13GemmUniversalIN4cute5tupleIJiiiiEEENS1_10collective13CollectiveMmaINS1_34MainloopSm90TmaGmmaWarpSpecializedILi3ENS5_IJNS4_1CILi2EEENSA_ILi1EEESC_EEENS1_35KernelTmaWarpSpecializedCooperativeEEENS5_IJNSA_ILi128EEENSA_ILi64EEESH_EEENS_10tfloat32_tENS5_IJlSC_lEEESJ_SK_NS4_8TiledMMAINS4_8MMA_AtomIJNS4_4SM904GMMA29MMA_64x64x8_F32TF32TF32_SS_TNILNSO_7ScaleInE1ELSQ_1EEEEEENS4_6LayoutISD_NS5_IJSC_NSA_ILi0EEESU_EEEEENS5_IJNS4_10UnderscoreESX_SX_EEEEENS4_13SM90_TMA_LOADENS4_14ComposedLayoutINS4_7SwizzleILi3ELi4ELi3EEENS4_18smem_ptr_flag_bitsILi32EEENST_INS5_IJNSA_ILi8EEENSA_ILi32EEEEEENS5_IJS17_SC_EEEEEEEvNS4_8identityENS4_23SM90_TMA_LOAD_MULTICASTES1B_vS1C_EENS_8epilogue10collective6detail29Sm90TmaWarpSpecializedAdapterINS1G_15DefaultEpilogueISJ_SK_SK_NS1F_6thread17LinearCombinationISJ_Li1EffLNS1K_9ScaleType4KindE0ELNS_15FloatRoundStyleE2ESJ_EENS1_15EpilogueDefaultEEEEEvvEEEEvNT_6ParamsE)
        /*0014*/ 	.word	0x00000000


	//----- nvinfo : EIATTR_MIN_STACK_SIZE
	.align		4
.L_17:
        /*0018*/ 	.byte	0x04, 0x12
        /*001a*/ 	.short	(.L_19 - .L_18)
	.align		4
.L_18:
        /*001c*/ 	.word	index@(_ZN7cutlass13device_kernelINS_4gemm6kernel13GemmUniversalIN4cute5tupleIJiiiiEEENS1_10collective13CollectiveMmaINS1_34MainloopSm90TmaGmmaWarpSpecializedILi3ENS5_IJNS4_1CILi2EEENSA_ILi1EEESC_EEENS1_35KernelTmaWarpSpecializedCooperativeEEENS5_IJNSA_ILi128EEENSA_ILi64EEESH_EEENS_10tfloat32_tENS5_IJlSC_lEEESJ_SK_NS4_8TiledMMAINS4_8MMA_AtomIJNS4_4SM904GMMA29MMA_64x64x8_F32TF32TF32_SS_TNILNSO_7ScaleInE1ELSQ_1EEEEEENS4_6LayoutISD_NS5_IJSC_NSA_ILi0EEESU_EEEEENS5_IJNS4_10UnderscoreESX_SX_EEEEENS4_13SM90_TMA_LOADENS4_14ComposedLayoutINS4_7SwizzleILi3ELi4ELi3EEENS4_18smem_ptr_flag_bitsILi32EEENST_INS5_IJNSA_ILi8EEENSA_ILi32EEEEEENS5_IJS17_SC_EEEEEEEvNS4_8identityENS4_23SM90_TMA_LOAD_MULTICASTES1B_vS1C_EENS_8epilogue10collective6detail29Sm90TmaWarpSpecializedAdapterINS1G_15DefaultEpilogueISJ_SK_SK_NS1F_6thread17LinearCombinationISJ_Li1EffLNS1K_9ScaleType4KindE0ELNS_15FloatRoundStyleE2ESJ_EENS1_15EpilogueDefaultEEEEEvvEEEEvNT_6ParamsE)
        /*0020*/ 	.word	0x00000000
.L_19:


//--------------------- .nv.compat                --------------------------
	.section	.nv.compat,"",@"SHT_CUDA_COMPAT_INFO"
	.align	4
        /*0000*/ 	.byte	0x02, 0x09, 0x01, 0x00, 0x02, 0x02, 0x04, 0x00, 0x02, 0x05, 0x05, 0x00, 0x03, 0x07, 0x01, 0x01
        /*0010*/ 	.byte	0x02, 0x03, 0x01, 0x00, 0x02, 0x06, 0x01, 0x00, 0x04, 0x0b, 0x08, 0x00, 0x00, 0x00, 0x00, 0x00
        /*0020*/ 	.byte	0x00, 0x00, 0x00, 0x00


//--------------------- .nv.info._ZN7cutlass13device_kernelINS_4gemm6kernel13GemmUniversalIN4cute5tupleIJiiiiEEENS1_10collective13CollectiveMmaINS1_34MainloopSm90TmaGmmaWarpSpecializedILi3ENS5_IJNS4_1CILi2EEENSA_ILi1EEESC_EEENS1_35KernelTmaWarpSpecializedCooperativeEEENS5_IJNSA_ILi128EEENSA_ILi64EEESH_EEENS_10tfloat32_tENS5_IJlSC_lEEESJ_SK_NS4_8TiledMMAINS4_8MMA_AtomIJNS4_4SM904GMMA29MMA_64x64x8_F32TF32TF32_SS_TNILNSO_7ScaleInE1ELSQ_1EEEEEENS4_6LayoutISD_NS5_IJSC_NSA_ILi0EEESU_EEEEENS5_IJNS4_10UnderscoreESX_SX_EEEEENS4_13SM90_TMA_LOADENS4_14ComposedLayoutINS4_7SwizzleILi3ELi4ELi3EEENS4_18smem_ptr_flag_bitsILi32EEENST_INS5_IJNSA_ILi8EEENSA_ILi32EEEEEENS5_IJS17_SC_EEEEEEEvNS4_8identityENS4_23SM90_TMA_LOAD_MULTICASTES1B_vS1C_EENS_8epilogue10collective6detail29Sm90TmaWarpSpecializedAdapterINS1G_15DefaultEpilogueISJ_SK_SK_NS1F_6thread17LinearCombinationISJ_Li1EffLNS1K_9ScaleType4KindE0ELNS_15FloatRoundStyleE2ESJ_EENS1_15EpilogueDefaultEEEEEvvEEEEvNT_6ParamsE --------------------------
	.section	.nv.info._ZN7cutlass13device_kernelINS_4gemm6kernel13GemmUniversalIN4cute5tupleIJiiiiEEENS1_10collective13CollectiveMmaINS1_34MainloopSm90TmaGmmaWarpSpecializedILi3ENS5_IJNS4_1CILi2EEENSA_ILi1EEESC_EEENS1_35KernelTmaWarpSpecializedCooperativeEEENS5_IJNSA_ILi128EEENSA_ILi64EEESH_EEENS_10tfloat32_tENS5_IJlSC_lEEESJ_SK_NS4_8TiledMMAINS4_8MMA_AtomIJNS4_4SM904GMMA29MMA_64x64x8_F32TF32TF32_SS_TNILNSO_7ScaleInE1ELSQ_1EEEEEENS4_6LayoutISD_NS5_IJSC_NSA_ILi0EEESU_EEEEENS5_IJNS4_10UnderscoreESX_SX_EEEEENS4_13SM90_TMA_LOADENS4_14ComposedLayoutINS4_7SwizzleILi3ELi4ELi3EEENS4_18smem_ptr_flag_bitsILi32EEENST_INS5_IJNSA_ILi8EEENSA_ILi32EEEEEENS5_IJS17_SC_EEEEEEEvNS4_8identityENS4_23SM90_TMA_LOAD_MULTICASTES1B_vS1C_EENS_8epilogue10collective6detail29Sm90TmaWarpSpecializedAdapterINS1G_15DefaultEpilogueISJ_SK_SK_NS1F_6thread17LinearCombinationISJ_Li1EffLNS1K_9ScaleType4KindE0ELNS_15FloatRoundStyleE2ESJ_EENS1_15EpilogueDefaultEEEEEvvEEEEvNT_6ParamsE,"",@"SHT_CUDA_INFO"
	.sectionflags	@""
	.align	4


	//----- nvinfo : EIATTR_CUDA_API_VERSION
	.align		4
        /*0000*/ 	.byte	0x04, 0x37
        /*0002*/ 	.short	(.L_21 - .L_20)
.L_20:
        /*0004*/ 	.word	0x00000082


	//----- nvinfo : EIATTR_KPARAM_INFO
	.align		4
.L_21:
        /*0008*/ 	.byte	0x04, 0x17
        /*000a*/ 	.short	(.L_23 - .L_22)
.L_22:
        /*000c*/ 	.word	0x00000000
        /*0010*/ 	.short	0x0000
        /*0012*/ 	.short	0x0070
        /*0014*/ 	.byte	0x00, 0xf0, 0x01, 0x10


	//----- nvinfo : EIATTR_SPARSE_MMA_MASK
	.align		4
.L_23:
        /*0018*/ 	.byte	0x03, 0x50
        /*001a*/ 	.short	0x0000


	//----- nvinfo : EIATTR_MAXREG_COUNT
	.align		4
        /*001c*/ 	.byte	0x03, 0x1b
        /*001e*/ 	.short	0x00a8


	//----- nvinfo : EIATTR_NUM_BARRIERS
	.align		4
        /*0020*/ 	.byte	0x02, 0x4c
        /*0022*/ 	.byte	0x01
	.zero		1


	//----- nvinfo : EIATTR_EXTERNS
	.align		4
        /*0024*/ 	.byte	0x04, 0x0f
        /*0026*/ 	.short	(.L_25 - .L_24)


	//   ....[0]....
	.align		4
.L_24:
        /*0028*/ 	.word	index@(__assertfail)


	//----- nvinfo : EIATTR_MERCURY_ISA_VERSION
	.align		4
.L_25:
        /*002c*/ 	.byte	0x03, 0x5f
        /*002e*/ 	.short	0x0101


	//----- nvinfo : EIATTR_INT_WARP_WIDE_INSTR_OFFSETS
	.align		4
        /*0030*/ 	.byte	0x04, 0x31
        /*0032*/ 	.short	(.L_27 - .L_26)


	//   ....[0]....
.L_26:
        /*0034*/ 	.word	0x00000460


	//   ....[1]....
        /*0038*/ 	.word	0x00000490


	//   ....[2]....
        /*003c*/ 	.word	0x00000630


	//   ....[3]....
        /*0040*/ 	.word	0x00002260


	//----- nvinfo : EIATTR_COOP_GROUP_MASK_REGIDS
	.align		4
.L_27:
        /*0044*/ 	.byte	0x04, 0x29
        /*0046*/ 	.short	(.L_29 - .L_28)


	//   ....[0]....
.L_28:
        /*0048*/ 	.word	0xffffffff


	//   ....[1]....
        /*004c*/ 	.word	0xffffffff


	//   ....[2]....
        /*0050*/ 	.word	0xffffffff


	//   ....[3]....
        /*0054*/ 	.word	0xffffffff


	//   ....[4]....
        /*0058*/ 	.word	0xffffffff


	//   ....[5]....
        /*005c*/ 	.word	0xffffffff


	//----- nvinfo : EIATTR_COOP_GROUP_INSTR_OFFSETS
	.align		4
.L_29:
        /*0060*/ 	.byte	0x04, 0x28
        /*0062*/ 	.short	(.L_31 - .L_30)


	//   ....[0]....
.L_30:
        /*0064*/ 	.word	0x00000060


	//   ....[1]....
        /*0068*/ 	.word	0x00000070


	//   ....[2]....
        /*006c*/ 	.word	0x00000130


	//   ....[3]....
        /*0070*/ 	.word	0x000002b0


	//   ....[4]....
        /*0074*/ 	.word	0x000007e0


	//   ....[5]....
        /*0078*/ 	.word	0x00001460


	//----- nvinfo : EIATTR_REG_RECONFIG
	.align		4
.L_31:
        /*007c*/ 	.byte	0x01, 0x54
	.zero		2


	//----- nvinfo : EIATTR_SYSCALL_OFFSETS
	.align		4
        /*0080*/ 	.byte	0x04, 0x46
        /*0082*/ 	.short	(.L_33 - .L_32)


	//   ....[0]....
.L_32:
        /*0084*/ 	.word	0x00001650


	//----- nvinfo : EIATTR_MBARRIER_INSTR_OFFSETS
	.align		4
.L_33:
        /*0088*/ 	.byte	0x04, 0x39
        /*008a*/ 	.short	(.L_35 - .L_34)


	//   ....[0]....
.L_34:
        /*008c*/ 	.word	0x00000230
        /*0090*/ 	.word	0x000000ff
        /*0094*/ 	.word	0x00000000
        /*0098*/ 	.short	0x0100
        /*009a*/ 	.byte	0x08
	.zero		1


	//   ....[1]....
        /*009c*/ 	.word	0x00000240
        /*00a0*/ 	.word	0x000000ff
        /*00a4*/ 	.word	0x00000018
        /*00a8*/ 	.short	0x0100
        /*00aa*/ 	.byte	0x08
	.zero		1


	//   ....[2]....
        /*00ac*/ 	.word	0x00000250
        /*00b0*/ 	.word	0x000000ff
        /*00b4*/ 	.word	0x00000008
        /*00b8*/ 	.short	0x0100
        /*00ba*/ 	.byte	0x08
	.zero		1


	//   ....[3]....
        /*00bc*/ 	.word	0x00000260
        /*00c0*/ 	.word	0x000000ff
        /*00c4*/ 	.word	0x00000020
        /*00c8*/ 	.short	0x0100
        /*00ca*/ 	.byte	0x08
	.zero		1


	//   ....[4]....
        /*00cc*/ 	.word	0x00000270
        /*00d0*/ 	.word	0x000000ff
        /*00d4*/ 	.word	0x00000010
        /*00d8*/ 	.short	0x0100
        /*00da*/ 	.byte	0x08
	.zero		1


	//   ....[5]....
        /*00dc*/ 	.word	0x00000280
        /*00e0*/ 	.word	0x000000ff
        /*00e4*/ 	.word	0x00000028
        /*00e8*/ 	.short	0x0100
        /*00ea*/ 	.byte	0x08
	.zero		1


	//   ....[6]....
        /*00ec*/ 	.word	0x000006c0
        /*00f0*/ 	.word	0x000000ff
        /*00f4*/ 	.word	0x00000040
        /*00f8*/ 	.short	0x0100
        /*00fa*/ 	.byte	0x06
	.zero		1


	//   ....[7]....
        /*00fc*/ 	.word	0x00000760
        /*0100*/ 	.word	0x000000ff
        /*0104*/ 	.word	0x00000048
        /*0108*/ 	.short	0x0100
        /*010a*/ 	.byte	0x06
	.zero		1


	//   ....[8]....
        /*010c*/ 	.word	0x00001710
        /*0110*/ 	.word	0x00000003
        /*0114*/ 	.word	0x00000000
        /*0118*/ 	.short	0x010a
        /*011a*/ 	.byte	0x3f
	.zero		1


	//   ....[9]....
        /*011c*/ 	.word	0x00001770
        /*0120*/ 	.word	0x00000003
        /*0124*/ 	.word	0x00000000
        /*0128*/ 	.short	0x010a
        /*012a*/ 	.byte	0x3f
	.zero		1


	//   ....[10]....
        /*012c*/ 	.word	0x00001cb0
        /*0130*/ 	.word	0x00000005
        /*0134*/ 	.word	0x00000000
        /*0138*/ 	.short	0x010a
        /*013a*/ 	.byte	0x3f
	.zero		1


	//   ....[11]....
        /*013c*/ 	.word	0x00001cf0
        /*0140*/ 	.word	0x00000005
        /*0144*/ 	.word	0x00000000
        /*0148*/ 	.short	0x010a
        /*014a*/ 	.byte	0x3f
	.zero		1


	//   ....[12]....
        /*014c*/ 	.word	0x00002110
        /*0150*/ 	.word	0x00000004
        /*0154*/ 	.word	0x00000000
        /*0158*/ 	.short	0x0101
        /*015a*/ 	.byte	0x3f
	.zero		1


	//   ....[13]....
        /*015c*/ 	.word	0x00002300
        /*0160*/ 	.word	0x00000000
        /*0164*/ 	.word	0x00000000
        /*0168*/ 	.short	0x0101
        /*016a*/ 	.byte	0x3f
	.zero		1


	//   ....[14]....
        /*016c*/ 	.word	0x000055a0
        /*0170*/ 	.word	0x00000017
        /*0174*/ 	.word	0x00000018
        /*0178*/ 	.short	0x010a
        /*017a*/ 	.byte	0x3f
	.zero		1


	//   ....[15]....
        /*017c*/ 	.word	0x000059e0
        /*0180*/ 	.word	0x00000006
        /*0184*/ 	.word	0x00000048
        /*0188*/ 	.short	0x0101
        /*018a*/ 	.byte	0x3f
	.zero		1


	//   ....[16]....
        /*018c*/ 	.word	0x00006130
        /*0190*/ 	.word	0x00000007
        /*0194*/ 	.word	0x00000000
        /*0198*/ 	.short	0x010a
        /*019a*/ 	.byte	0x3f
	.zero		1


	//   ....[17]....
        /*019c*/ 	.word	0x000061b0
        /*01a0*/ 	.word	0x00000004
        /*01a4*/ 	.word	0x00000000
        /*01a8*/ 	.short	0x010a
        /*01aa*/ 	.byte	0x3f
	.zero		1


	//   ....[18]....
        /*01ac*/ 	.word	0x00006240
        /*01b0*/ 	.word	0x00000005
        /*01b4*/ 	.word	0x00000000
        /*01b8*/ 	.short	0x010a
        /*01ba*/ 	.byte	0x3f
	.zero		1


	//   ....[19]....
        /*01bc*/ 	.word	0x000062a0
        /*01c0*/ 	.word	0x00000003
        /*01c4*/ 	.word	0x00000000
        /*01c8*/ 	.short	0x010a
        /*01ca*/ 	.byte	0x3f
	.zero		1


	//   ....[20]....
        /*01cc*/ 	.word	0x000062f0
        /*01d0*/ 	.word	0x00000005
        /*01d4*/ 	.word	0x00000000
        /*01d8*/ 	.short	0x010a
        /*01da*/ 	.byte	0x3f
	.zero		1


	//   ....[21]....
        /*01dc*/ 	.word	0x000063c0
        /*01e0*/ 	.word	0x00000017
        /*01e4*/ 	.word	0x00000018
        /*01e8*/ 	.short	0x010a
        /*01ea*/ 	.byte	0x3f
	.zero		1


	//   ....[22]....
        /*01ec*/ 	.word	0x00006490
        /*01f0*/ 	.word	0x00000007
        /*01f4*/ 	.word	0x00000000
        /*01f8*/ 	.short	0x010a
        /*01fa*/ 	.byte	0x3f
	.zero		1


	//   ....[23]....
        /*01fc*/ 	.word	0x000064e0
        /*0200*/ 	.word	0x00000004
        /*0204*/ 	.word	0x00000000
        /*0208*/ 	.short	0x010a
        /*020a*/ 	.byte	0x3f
	.zero		1


	//----- nvinfo : EIATTR_NUM_MBARRIERS
	.align		4
.L_35:
        /*020c*/ 	.byte	0x03, 0x38
        /*020e*/ 	.short	0x0008


	//----- nvinfo : EIATTR_EXIT_INSTR_OFFSETS
	.align		4
        /*0210*/ 	.byte	0x04, 0x1c
        /*0212*/ 	.short	(.L_37 - .L_36)


	//   ....[0]....
.L_36:
        /*0214*/ 	.word	0x000009b0


	//   ....[1]....
        /*0218*/ 	.word	0x000011c0


	//   ....[2]....
        /*021c*/ 	.word	0x00004d20


	//   ....[3]....
        /*0220*/ 	.word	0x00005280


	//   ....[4]....
        /*0224*/ 	.word	0x00006290


	//----- nvinfo : EIATTR_MAX_THREADS
	.align		4
.L_37:
        /*0228*/ 	.byte	0x04, 0x05
        /*022a*/ 	.short	(.L_39 - .L_38)
.L_38:
        /*022c*/ 	.word	0x00000180
        /*0230*/ 	.word	0x00000001
        /*0234*/ 	.word	0x00000001


	//----- nvinfo : EIATTR_CRS_STACK_SIZE
	.align		4
.L_39:
        /*0238*/ 	.byte	0x04, 0x1e
        /*023a*/ 	.short	(.L_41 - .L_40)
.L_40:
        /*023c*/ 	.word	0x00000000


	//----- nvinfo : EIATTR_CBANK_PARAM_SIZE
	.align		4
.L_41:
        /*0240*/ 	.byte	0x03, 0x19
        /*0242*/ 	.short	0x0470


	//----- nvinfo : EIATTR_PARAM_CBANK
	.align		4
        /*0244*/ 	.byte	0x04, 0x0a
        /*0246*/ 	.short	(.L_43 - .L_42)
	.align		4
.L_42:
        /*0248*/ 	.word	index@(.nv.constant0._ZN7cutlass13device_kernelINS_4gemm6kernel13GemmUniversalIN4cute5tupleIJiiiiEEENS1_10collective13CollectiveMmaINS1_34MainloopSm90TmaGmmaWarpSpecializedILi3ENS5_IJNS4_1CILi2EEENSA_ILi1EEESC_EEENS1_35KernelTmaWarpSpecializedCooperativeEEENS5_IJNSA_ILi128EEENSA_ILi64EEESH_EEENS_10tfloat32_tENS5_IJlSC_lEEESJ_SK_NS4_8TiledMMAINS4_8MMA_AtomIJNS4_4SM904GMMA29MMA_64x64x8_F32TF32TF32_SS_TNILNSO_7ScaleInE1ELSQ_1EEEEEENS4_6LayoutISD_NS5_IJSC_NSA_ILi0EEESU_EEEEENS5_IJNS4_10UnderscoreESX_SX_EEEEENS4_13SM90_TMA_LOADENS4_14ComposedLayoutINS4_7SwizzleILi3ELi4ELi3EEENS4_18smem_ptr_flag_bitsILi32EEENST_INS5_IJNSA_ILi8EEENSA_ILi32EEEEEENS5_IJS17_SC_EEEEEEEvNS4_8identityENS4_23SM90_TMA_LOAD_MULTICASTES1B_vS1C_EENS_8epilogue10collective6detail29Sm90TmaWarpSpecializedAdapterINS1G_15DefaultEpilogueISJ_SK_SK_NS1F_6thread17LinearCombinationISJ_Li1EffLNS1K_9ScaleType4KindE0ELNS_15FloatRoundStyleE2ESJ_EENS1_15EpilogueDefaultEEEEEvvEEEEvNT_6ParamsE)
        /*024c*/ 	.short	0x0210
        /*024e*/ 	.short	0x0470


	//----- nvinfo : EIATTR_SW_WAR
	.align		4
.L_43:
        /*0250*/ 	.byte	0x04, 0x36
        /*0252*/ 	.short	(.L_45 - .L_44)
.L_44:
        /*0254*/ 	.word	0x00000008
.L_45:


//--------------------- .nv.callgraph             --------------------------
	.section	.nv.callgraph,"",@"SHT_CUDA_CALLGRAPH"
	.align	4
	.sectionentsize	8
	.align		4
        /*0000*/ 	.word	0x00000000
	.align		4
        /*0004*/ 	.word	0xffffffff
	.align		4
        /*0008*/ 	.word	index@(_ZN7cutlass13device_kernelINS_4gemm6kernel13GemmUniversalIN4cute5tupleIJiiiiEEENS1_10collective13CollectiveMmaINS1_34MainloopSm90TmaGmmaWarpSpecializedILi3ENS5_IJNS4_1CILi2EEENSA_ILi1EEESC_EEENS1_35KernelTmaWarpSpecializedCooperativeEEENS5_IJNSA_ILi128EEENSA_ILi64EEESH_EEENS_10tfloat32_tENS5_IJlSC_lEEESJ_SK_NS4_8TiledMMAINS4_8MMA_AtomIJNS4_4SM904GMMA29MMA_64x64x8_F32TF32TF32_SS_TNILNSO_7ScaleInE1ELSQ_1EEEEEENS4_6LayoutISD_NS5_IJSC_NSA_ILi0EEESU_EEEEENS5_IJNS4_10UnderscoreESX_SX_EEEEENS4_13SM90_TMA_LOADENS4_14ComposedLayoutINS4_7SwizzleILi3ELi4ELi3EEENS4_18smem_ptr_flag_bitsILi32EEENST_INS5_IJNSA_ILi8EEENSA_ILi32EEEEEENS5_IJS17_SC_EEEEEEEvNS4_8identityENS4_23SM90_TMA_LOAD_MULTICASTES1B_vS1C_EENS_8epilogue10collective6detail29Sm90TmaWarpSpecializedAdapterINS1G_15DefaultEpilogueISJ_SK_SK_NS1F_6thread17LinearCombinationISJ_Li1EffLNS1K_9ScaleType4KindE0ELNS_15FloatRoundStyleE2ESJ_EENS1_15EpilogueDefaultEEEEEvvEEEEvNT_6ParamsE)
	.align		4
        /*000c*/ 	.word	index@(__assertfail)
	.align		4
        /*0010*/ 	.word	0x00000000
	.align		4
        /*0014*/ 	.word	0xfffffffe
	.align		4
        /*0018*/ 	.word	0x00000000
	.align		4
        /*001c*/ 	.word	0xfffffffd
	.align		4
        /*0020*/ 	.word	0x00000000
	.align		4
        /*0024*/ 	.word	0xfffffffc


//--------------------- .nv.constant4             --------------------------
	.section	.nv.constant4,"a",@progbits
	.align	8
	.align		8
.nv.constant4:
        /*0000*/ 	.dword	__assertfail
	.align		8
        /*0008*/ 	.dword	__unnamed_1
	.align		8
        /*0010*/ 	.dword	_ZN39_INTERNAL_1e619ef5_4_k_cu_438f8d5d_69094cuda3std3__45__cpo5beginE
	.align		8
        /*0018*/ 	.dword	_ZN39_INTERNAL_1e619ef5_4_k_cu_438f8d5d_69094cuda3std3__45__cpo3endE
	.align		8
        /*0020*/ 	.dword	_ZN39_INTERNAL_1e619ef5_4_k_cu_438f8d5d_69094cuda3std3__45__cpo6cbeginE
	.align		8
        /*0028*/ 	.dword	_ZN39_INTERNAL_1e619ef5_4_k_cu_438f8d5d_69094cuda3std3__45__cpo4cendE
	.align		8
        /*0030*/ 	.dword	_ZN39_INTERNAL_1e619ef5_4_k_cu_438f8d5d_69094cuda3std3__441_GLOBAL__N__1e619ef5_4_k_cu_438f8d5d_69096ignoreE
	.align		8
        /*0038*/ 	.dword	_ZN39_INTERNAL_1e619ef5_4_k_cu_438f8d5d_69094cuda3std3__419piecewise_constructE
	.align		8
        /*0040*/ 	.dword	_ZN39_INTERNAL_1e619ef5_4_k_cu_438f8d5d_69094cuda3std3__48in_placeE
	.align		8
        /*0048*/ 	.dword	_ZN39_INTERNAL_1e619ef5_4_k_cu_438f8d5d_69094cuda3std6ranges3__45__cpo4swapE
	.align		8
        /*0050*/ 	.dword	_ZN39_INTERNAL_1e619ef5_4_k_cu_438f8d5d_69094cuda3std6ranges3__45__cpo9iter_moveE
	.align		8
        /*0058*/ 	.dword	_ZN39_INTERNAL_1e619ef5_4_k_cu_438f8d5d_69094cute7productE
	.align		8
        /*0060*/ 	.dword	_ZN39_INTERNAL_1e619ef5_4_k_cu_438f8d5d_69094cute1_E
	.align		8
        /*0068*/ 	.dword	$str$22
	.align		8
        /*0070*/ 	.dword	$str$23


//--------------------- .text._ZN7cutlass13device_kernelINS_4gemm6kernel13GemmUniversalIN4cute5tupleIJiiiiEEENS1_10collective13CollectiveMmaINS1_34MainloopSm90TmaGmmaWarpSpecializedILi3ENS5_IJNS4_1CILi2EEENSA_ILi1EEESC_EEENS1_35KernelTmaWarpSpecializedCooperativeEEENS5_IJNSA_ILi128EEENSA_ILi64EEESH_EEENS_10tfloat32_tENS5_IJlSC_lEEESJ_SK_NS4_8TiledMMAINS4_8MMA_AtomIJNS4_4SM904GMMA29MMA_64x64x8_F32TF32TF32_SS_TNILNSO_7ScaleInE1ELSQ_1EEEEEENS4_6LayoutISD_NS5_IJSC_NSA_ILi0EEESU_EEEEENS5_IJNS4_10UnderscoreESX_SX_EEEEENS4_13SM90_TMA_LOADENS4_14ComposedLayoutINS4_7SwizzleILi3ELi4ELi3EEENS4_18smem_ptr_flag_bitsILi32EEENST_INS5_IJNSA_ILi8EEENSA_ILi32EEEEEENS5_IJS17_SC_EEEEEEEvNS4_8identityENS4_23SM90_TMA_LOAD_MULTICASTES1B_vS1C_EENS_8epilogue10collective6detail29Sm90TmaWarpSpecializedAdapterINS1G_15DefaultEpilogueISJ_SK_SK_NS1F_6thread17LinearCombinationISJ_Li1EffLNS1K_9ScaleType4KindE0ELNS_15FloatRoundStyleE2ESJ_EENS1_15EpilogueDefaultEEEEEvvEEEEvNT_6ParamsE --------------------------
	.section	.text._ZN7cutlass13device_kernelINS_4gemm6kernel13GemmUniversalIN4cute5tupleIJiiiiEEENS1_10collective13CollectiveMmaINS1_34MainloopSm90TmaGmmaWarpSpecializedILi3ENS5_IJNS4_1CILi2EEENSA_ILi1EEESC_EEENS1_35KernelTmaWarpSpecializedCooperativeEEENS5_IJNSA_ILi128EEENSA_ILi64EEESH_EEENS_10tfloat32_tENS5_IJlSC_lEEESJ_SK_NS4_8TiledMMAINS4_8MMA_AtomIJNS4_4SM904GMMA29MMA_64x64x8_F32TF32TF32_SS_TNILNSO_7ScaleInE1ELSQ_1EEEEEENS4_6LayoutISD_NS5_IJSC_NSA_ILi0EEESU_EEEEENS5_IJNS4_10UnderscoreESX_SX_EEEEENS4_13SM90_TMA_LOADENS4_14ComposedLayoutINS4_7SwizzleILi3ELi4ELi3EEENS4_18smem_ptr_flag_bitsILi32EEENST_INS5_IJNSA_ILi8EEENSA_ILi32EEEEEENS5_IJS17_SC_EEEEEEEvNS4_8identityENS4_23SM90_TMA_LOAD_MULTICASTES1B_vS1C_EENS_8epilogue10collective6detail29Sm90TmaWarpSpecializedAdapterINS1G_15DefaultEpilogueISJ_SK_SK_NS1F_6thread17LinearCombinationISJ_Li1EffLNS1K_9ScaleType4KindE0ELNS_15FloatRoundStyleE2ESJ_EENS1_15EpilogueDefaultEEEEEvvEEEEvNT_6ParamsE,"ax",@progbits
	.align	128
.text._ZN7cutlass13device_kernelINS_4gemm6kernel13GemmUniversalIN4cute5tupleIJiiiiEEENS1_10collective13CollectiveMmaINS1_34MainloopSm90TmaGmmaWarpSpecializedILi3ENS5_IJNS4_1CILi2EEENSA_ILi1EEESC_EEENS1_35KernelTmaWarpSpecializedCooperativeEEENS5_IJNSA_ILi128EEENSA_ILi64EEESH_EEENS_10tfloat32_tENS5_IJlSC_lEEESJ_SK_NS4_8TiledMMAINS4_8MMA_AtomIJNS4_4SM904GMMA29MMA_64x64x8_F32TF32TF32_SS_TNILNSO_7ScaleInE1ELSQ_1EEEEEENS4_6LayoutISD_NS5_IJSC_NSA_ILi0EEESU_EEEEENS5_IJNS4_10UnderscoreESX_SX_EEEEENS4_13SM90_TMA_LOADENS4_14ComposedLayoutINS4_7SwizzleILi3ELi4ELi3EEENS4_18smem_ptr_flag_bitsILi32EEENST_INS5_IJNSA_ILi8EEENSA_ILi32EEEEEENS5_IJS17_SC_EEEEEEEvNS4_8identityENS4_23SM90_TMA_LOAD_MULTICASTES1B_vS1C_EENS_8epilogue10collective6detail29Sm90TmaWarpSpecializedAdapterINS1G_15DefaultEpilogueISJ_SK_SK_NS1F_6thread17LinearCombinationISJ_Li1EffLNS1K_9ScaleType4KindE0ELNS_15FloatRoundStyleE2ESJ_EENS1_15EpilogueDefaultEEEEEvvEEEEvNT_6ParamsE:
        .type           _ZN7cutlass13device_kernelINS_4gemm6kernel13GemmUniversalIN4cute5tupleIJiiiiEEENS1_10collective13CollectiveMmaINS1_34MainloopSm90TmaGmmaWarpSpecializedILi3ENS5_IJNS4_1CILi2EEENSA_ILi1EEESC_EEENS1_35KernelTmaWarpSpecializedCooperativeEEENS5_IJNSA_ILi128EEENSA_ILi64EEESH_EEENS_10tfloat32_tENS5_IJlSC_lEEESJ_SK_NS4_8TiledMMAINS4_8MMA_AtomIJNS4_4SM904GMMA29MMA_64x64x8_F32TF32TF32_SS_TNILNSO_7ScaleInE1ELSQ_1EEEEEENS4_6LayoutISD_NS5_IJSC_NSA_ILi0EEESU_EEEEENS5_IJNS4_10UnderscoreESX_SX_EEEEENS4_13SM90_TMA_LOADENS4_14ComposedLayoutINS4_7SwizzleILi3ELi4ELi3EEENS4_18smem_ptr_flag_bitsILi32EEENST_INS5_IJNSA_ILi8EEENSA_ILi32EEEEEENS5_IJS17_SC_EEEEEEEvNS4_8identityENS4_23SM90_TMA_LOAD_MULTICASTES1B_vS1C_EENS_8epilogue10collective6detail29Sm90TmaWarpSpecializedAdapterINS1G_15DefaultEpilogueISJ_SK_SK_NS1F_6thread17LinearCombinationISJ_Li1EffLNS1K_9ScaleType4KindE0ELNS_15FloatRoundStyleE2ESJ_EENS1_15EpilogueDefaultEEEEEvvEEEEvNT_6ParamsE,@function
        .size           _ZN7cutlass13device_kernelINS_4gemm6kernel13GemmUniversalIN4cute5tupleIJiiiiEEENS1_10collective13CollectiveMmaINS1_34MainloopSm90TmaGmmaWarpSpecializedILi3ENS5_IJNS4_1CILi2EEENSA_ILi1EEESC_EEENS1_35KernelTmaWarpSpecializedCooperativeEEENS5_IJNSA_ILi128EEENSA_ILi64EEESH_EEENS_10tfloat32_tENS5_IJlSC_lEEESJ_SK_NS4_8TiledMMAINS4_8MMA_AtomIJNS4_4SM904GMMA29MMA_64x64x8_F32TF32TF32_SS_TNILNSO_7ScaleInE1ELSQ_1EEEEEENS4_6LayoutISD_NS5_IJSC_NSA_ILi0EEESU_EEEEENS5_IJNS4_10UnderscoreESX_SX_EEEEENS4_13SM90_TMA_LOADENS4_14ComposedLayoutINS4_7SwizzleILi3ELi4ELi3EEENS4_18smem_ptr_flag_bitsILi32EEENST_INS5_IJNSA_ILi8EEENSA_ILi32EEEEEENS5_IJS17_SC_EEEEEEEvNS4_8identityENS4_23SM90_TMA_LOAD_MULTICASTES1B_vS1C_EENS_8epilogue10collective6detail29Sm90TmaWarpSpecializedAdapterINS1G_15DefaultEpilogueISJ_SK_SK_NS1F_6thread17LinearCombinationISJ_Li1EffLNS1K_9ScaleType4KindE0ELNS_15FloatRoundStyleE2ESJ_EENS1_15EpilogueDefaultEEEEEvvEEEEvNT_6ParamsE,(.L_x_131 - _ZN7cutlass13device_kernelINS_4gemm6kernel13GemmUniversalIN4cute5tupleIJiiiiEEENS1_10collective13CollectiveMmaINS1_34MainloopSm90TmaGmmaWarpSpecializedILi3ENS5_IJNS4_1CILi2EEENSA_ILi1EEESC_EEENS1_35KernelTmaWarpSpecializedCooperativeEEENS5_IJNSA_ILi128EEENSA_ILi64EEESH_EEENS_10tfloat32_tENS5_IJlSC_lEEESJ_SK_NS4_8TiledMMAINS4_8MMA_AtomIJNS4_4SM904GMMA29MMA_64x64x8_F32TF32TF32_SS_TNILNSO_7ScaleInE1ELSQ_1EEEEEENS4_6LayoutISD_NS5_IJSC_NSA_ILi0EEESU_EEEEENS5_IJNS4_10UnderscoreESX_SX_EEEEENS4_13SM90_TMA_LOADENS4_14ComposedLayoutINS4_7SwizzleILi3ELi4ELi3EEENS4_18smem_ptr_flag_bitsILi32EEENST_INS5_IJNSA_ILi8EEENSA_ILi32EEEEEENS5_IJS17_SC_EEEEEEEvNS4_8identityENS4_23SM90_TMA_LOAD_MULTICASTES1B_vS1C_EENS_8epilogue10collective6detail29Sm90TmaWarpSpecializedAdapterINS1G_15DefaultEpilogueISJ_SK_SK_NS1F_6thread17LinearCombinationISJ_Li1EffLNS1K_9ScaleType4KindE0ELNS_15FloatRoundStyleE2ESJ_EENS1_15EpilogueDefaultEEEEEvvEEEEvNT_6ParamsE)
        .other          _ZN7cutlass13device_kernelINS_4gemm6kernel13GemmUniversalIN4cute5tupleIJiiiiEEENS1_10collective13CollectiveMmaINS1_34MainloopSm90TmaGmmaWarpSpecializedILi3ENS5_IJNS4_1CILi2EEENSA_ILi1EEESC_EEENS1_35KernelTmaWarpSpecializedCooperativeEEENS5_IJNSA_ILi128EEENSA_ILi64EEESH_EEENS_10tfloat32_tENS5_IJlSC_lEEESJ_SK_NS4_8TiledMMAINS4_8MMA_AtomIJNS4_4SM904GMMA29MMA_64x64x8_F32TF32TF32_SS_TNILNSO_7ScaleInE1ELSQ_1EEEEEENS4_6LayoutISD_NS5_IJSC_NSA_ILi0EEESU_EEEEENS5_IJNS4_10UnderscoreESX_SX_EEEEENS4_13SM90_TMA_LOADENS4_14ComposedLayoutINS4_7SwizzleILi3ELi4ELi3EEENS4_18smem_ptr_flag_bitsILi32EEENST_INS5_IJNSA_ILi8EEENSA_ILi32EEEEEENS5_IJS17_SC_EEEEEEEvNS4_8identityENS4_23SM90_TMA_LOAD_MULTICASTES1B_vS1C_EENS_8epilogue10collective6detail29Sm90TmaWarpSpecializedAdapterINS1G_15DefaultEpilogueISJ_SK_SK_NS1F_6thread17LinearCombinationISJ_Li1EffLNS1K_9ScaleType4KindE0ELNS_15FloatRoundStyleE2ESJ_EENS1_15EpilogueDefaultEEEEEvvEEEEvNT_6ParamsE,@"STO_CUDA_ENTRY STV_DEFAULT"
_ZN7cutlass13device_kernelINS_4gemm6kernel13GemmUniversalIN4cute5tupleIJiiiiEEENS1_10collective13CollectiveMmaINS1_34MainloopSm90TmaGmmaWarpSpecializedILi3ENS5_IJNS4_1CILi2EEENSA_ILi1EEESC_EEENS1_35KernelTmaWarpSpecializedCooperativeEEENS5_IJNSA_ILi128EEENSA_ILi64EEESH_EEENS_10tfloat32_tENS5_IJlSC_lEEESJ_SK_NS4_8TiledMMAINS4_8MMA_AtomIJNS4_4SM904GMMA29MMA_64x64x8_F32TF32TF32_SS_TNILNSO_7ScaleInE1ELSQ_1EEEEEENS4_6LayoutISD_NS5_IJSC_NSA_ILi0EEESU_EEEEENS5_IJNS4_10UnderscoreESX_SX_EEEEENS4_13SM90_TMA_LOADENS4_14ComposedLayoutINS4_7SwizzleILi3ELi4ELi3EEENS4_18smem_ptr_flag_bitsILi32EEENST_INS5_IJNSA_ILi8EEENSA_ILi32EEEEEENS5_IJS17_SC_EEEEEEEvNS4_8identityENS4_23SM90_TMA_LOAD_MULTICASTES1B_vS1C_EENS_8epilogue10collective6detail29Sm90TmaWarpSpecializedAdapterINS1G_15DefaultEpilogueISJ_SK_SK_NS1F_6thread17LinearCombinationISJ_Li1EffLNS1K_9ScaleType4KindE0ELNS_15FloatRoundStyleE2ESJ_EENS1_15EpilogueDefaultEEEEEvvEEEEvNT_6ParamsE:
[----:B------:R-:W0:Y:S01]  /*0000*/  LDC R1, c[0x0][0x28] ;  /* 0x00000a00ff017b82 */ /* 0x000e220000000800 */
[----:B------:R-:W1:Y:S01]  /*0010*/  S2R R63, SR_TID.X ;  /* 0x00000000003f7919 */ /* 0x000e620000002100 */
[----:B------:R-:W-:Y:S01]  /*0020*/  ELECT P0, URZ, PT ;  /* 0x00000000003f782f */ /* 0x000fe20003800000 */
[----:B------:R-:W-:Y:S01]  /*0030*/  BSSY B0, `(.L_x_0) ;  /* 0x000000f000007945 */ /* 0x000fe20003800000 */
[--C-:B-1----:R-:W-:Y:S02]  /*0040*/  SHF.R.U32.HI R0, RZ, 0x5, R63.reuse ;  /* 0x00000005ff007819 */ /* 0x102fe4000001163f */
[----:B------:R-:W-:-:S03]  /*0050*/  SHF.R.U32.HI R7, RZ, 0x7, R63 ;  /* 0x00000007ff077819 */ /* 0x000fc6000001163f */
[----:B------:R-:W1:Y:S04]  /*0060*/  SHFL.IDX PT, R3, R0, RZ, 0x1f ;  /* 0x00001fff00037589 */ /* 0x000e6800000e0000 */
[----:B------:R2:W3:Y:S01]  /*0070*/  SHFL.IDX PT, R2, R7, RZ, 0x1f ;  /* 0x00001fff07027589 */ /* 0x0004e200000e0000 */
[----:B-1----:R-:W-:-:S13]  /*0080*/  ISETP.NE.OR P0, PT, R3, RZ, !P0 ;  /* 0x000000ff0300720c */ /* 0x002fda0004705670 */
[----:B0-23--:R-:W-:Y:S05]  /*0090*/  @P0 BRA `(.L_x_1) ;  /* 0x0000000000200947 */ /* 0x00dfea0003800000 */
[----:B------:R-:W-:Y:S02]  /*00a0*/  ULDC.64 UR4, c[0x0][0x198] ;  /* 0x0000660000047ab9 */ /* 0x000fe40000000a00 */
[----:B------:R-:W-:Y:S02]  /*00b0*/  UIADD3 UR6, UP0, UR4, 0xf0, URZ ;  /* 0x000000f004067890 */ /* 0x000fe4000ff1e03f */
[----:B------:R-:W-:Y:S02]  /*00c0*/  UIADD3 UR4, UP1, UR4, 0x1f0, URZ ;  /* 0x000001f004047890 */ /* 0x000fe4000ff3e03f */
[----:B------:R-:W-:Y:S02]  /*00d0*/  UIADD3.X UR7, URZ, UR5, URZ, UP0, !UPT ;  /* 0x000000053f077290 */ /* 0x000fe400087fe43f */
[----:B------:R-:W-:-:S07]  /*00e0*/  UIADD3.X UR5, URZ, UR5, URZ, UP1, !UPT ;  /* 0x000000053f057290 */ /* 0x000fce0008ffe43f */
[----:B------:R0:W-:Y:S02]  /*00f0*/  UTMACCTL.PF [UR6] ;  /* 0x00000000060079b9 */ /* 0x0001e40008040000 */
[----:B------:R0:W-:Y:S02]  /*0100*/  UTMACCTL.PF [UR4] ;  /* 0x00000000040079b9 */ /* 0x0001e40008040000 */
[----:B0-----:R-:W-:Y:S01]  /*0110*/  NOP ;  /* 0x0000000000007918 */ /* 0x001fe20000000000 */
.L_x_1:
[----:B------:R-:W-:Y:S05]  /*0120*/  BSYNC B0 ;  /* 0x0000000000007941 */ /* 0x000fea0003800000 */
.L_x_0:
[----:B------:R-:W0:Y:S02]  /*0130*/  SHFL.IDX PT, R5, R0, RZ, 0x1f ;  /* 0x00001fff00057589 */ /* 0x000e2400000e0000 */
[----:B0-----:R-:W-:-:S13]  /*0140*/  ISETP.NE.AND P0, PT, R5, RZ, PT ;  /* 0x000000ff0500720c */ /* 0x001fda0003f05270 */
[----:B------:R-:W-:Y:S05]  /*0150*/  @P0 BRA `(.L_x_2) ;  /* 0x0000000000500947 */ /* 0x000fea0003800000 */
[----:B------:R-:W0:Y:S01]  /*0160*/  S2UR UR8, SR_CgaCtaId ;  /* 0x00000000000879c3 */ /* 0x000e220000008800 */
[----:B------:R-:W-:Y:S01]  /*0170*/  UMOV UR4, 0x400 ;  /* 0x0000040000047882 */ /* 0x000fe20000000000 */
[----:B------:R-:W-:Y:S01]  /*0180*/  UMOV UR5, 0x1 ;  /* 0x0000000100057882 */ /* 0x000fe20000000000 */
[----:B------:R-:W-:Y:S01]  /*0190*/  UMOV UR6, 0x4 ;  /* 0x0000000400067882 */ /* 0x000fe20000000000 */
[----:B------:R-:W-:Y:S01]  /*01a0*/  ELECT P0, URZ, PT ;  /* 0x00000000003f782f */ /* 0x000fe20003800000 */
[----:B------:R-:W-:-:S04]  /*01b0*/  UIADD3 UR6, -UR6, 0x100000, URZ ;  /* 0x0010000006067890 */ /* 0x000fc8000fffe13f */
[----:B------:R-:W-:Y:S02]  /*01c0*/  USHF.L.U32 UR7, UR6, 0xb, URZ ;  /* 0x0000000b06077899 */ /* 0x000fe4000800063f */
[----:B------:R-:W-:Y:S02]  /*01d0*/  USHF.L.U32 UR6, UR6, 0x1, URZ ;  /* 0x0000000106067899 */ /* 0x000fe4000800063f */
[----:B0-----:R-:W-:Y:S02]  /*01e0*/  ULEA UR8, UR8, UR4, 0x18 ;  /* 0x0000000408087291 */ /* 0x001fe4000f8ec03f */
[----:B------:R-:W-:-:S04]  /*01f0*/  UIADD3 UR4, -UR5, 0x100000, URZ ;  /* 0x0010000005047890 */ /* 0x000fc8000fffe13f */
[----:B------:R-:W-:Y:S02]  /*0200*/  USHF.L.U32 UR5, UR4, 0xb, URZ ;  /* 0x0000000b04057899 */ /* 0x000fe4000800063f */
[----:B------:R-:W-:Y:S01]  /*0210*/  USHF.L.U32 UR4, UR4, 0x1, URZ ;  /* 0x0000000104047899 */ /* 0x000fe2000800063f */
[----:B------:R-:W0:Y:S11]  /*0220*/  FENCE.VIEW.ASYNC.S ;  /* 0x00000000000073c6 */ /* 0x000e360000000000 */
[----:B0-----:R0:W1:Y:S01]  /*0230*/  SYNCS.EXCH.64 URZ, [UR8], UR4 ;  /* 0x00000004083f75b2 */ /* 0x0010620008000100 */
[----:B------:R0:W2:Y:S01]  /*0240*/  SYNCS.EXCH.64 URZ, [UR8+0x18], UR6 ;  /* 0x00001806083f75b2 */ /* 0x0000a20008000100 */
[----:B------:R0:W3:Y:S01]  /*0250*/  SYNCS.EXCH.64 URZ, [UR8+0x8], UR4 ;  /* 0x00000804083f75b2 */ /* 0x0000e20008000100 */
[----:B------:R0:W4:Y:S01]  /*0260*/  SYNCS.EXCH.64 URZ, [UR8+0x20], UR6 ;  /* 0x00002006083f75b2 */ /* 0x0001220008000100 */
[----:B------:R0:W0:Y:S01]  /*0270*/  SYNCS.EXCH.64 URZ, [UR8+0x10], UR4 ;  /* 0x00001004083f75b2 */ /* 0x0000220008000100 */
[----:B------:R0:W0:Y:S01]  /*0280*/  SYNCS.EXCH.64 URZ, [UR8+0x28], UR6 ;  /* 0x00002806083f75b2 */ /* 0x0000220008000100 */
[----:B------:R-:W-:Y:S01]  /*0290*/  NOP ;  /* 0x0000000000007918 */ /* 0x000fe20000000000 */
.L_x_2:
[----:B------:R-:W-:Y:S01]  /*02a0*/  SHF.R.S32.HI R4, RZ, 0x1f, R63 ;  /* 0x0000001fff047819 */ /* 0x000fe2000001143f */
[----:B------:R-:W5:Y:S01]  /*02b0*/  SHFL.IDX PT, R0, R0, RZ, 0x1f ;  /* 0x00001fff00007589 */ /* 0x000f6200000e0000 */
[----:B0-----:R-:W0:Y:S01]  /*02c0*/  S2UR UR8, SR_CTAID.X ;  /* 0x00000000000879c3 */ /* 0x001e220000002500 */
[----:B------:R-:W-:Y:S02]  /*02d0*/  ELECT P0, URZ, PT ;  /* 0x00000000003f782f */ /* 0x000fe40003800000 */
[----:B------:R-:W-:Y:S01]  /*02e0*/  LEA.HI R4, R4, R63, RZ, 0x7 ;  /* 0x0000003f04047211 */ /* 0x000fe200078f38ff */
[----:B------:R-:W-:Y:S01]  /*02f0*/  ULDC UR4, c[0x0][0x150] ;  /* 0x0000540000047ab9 */ /* 0x000fe20000000800 */
[----:B------:R-:W-:Y:S01]  /*0300*/  SHF.R.S32.HI R6, RZ, 0x1f, R5 ;  /* 0x0000001fff067819 */ /* 0x000fe20000011405 */
[----:B------:R-:W-:Y:S01]  /*0310*/  NOP ;  /* 0x0000000000007918 */ /* 0x000fe20000000000 */
[----:B------:R-:W-:Y:S01]  /*0320*/  LOP3.LUT R4, R4, 0xffffff80, RZ, 0xc0, !PT ;  /* 0xffffff8004047812 */ /* 0x000fe200078ec0ff */
[----:B------:R-:W-:Y:S01]  /*0330*/  NOP ;  /* 0x0000000000007918 */ /* 0x000fe20000000000 */
[----:B------:R-:W-:Y:S01]  /*0340*/  LEA.HI R6, R6, R5, RZ, 0x2 ;  /* 0x0000000506067211 */ /* 0x000fe200078f10ff */
[----:B------:R-:W1:Y:S01]  /*0350*/  LDC R11, c[0x0][0x144] ;  /* 0x00005100ff0b7b82 */ /* 0x000e620000000800 */
[----:B------:R-:W-:Y:S01]  /*0360*/  IMAD.MOV.U32 R22, RZ, RZ, 0x1 ;  /* 0x00000001ff167424 */ /* 0x000fe200078e00ff */
[----:B------:R-:W-:Y:S01]  /*0370*/  ISETP.NE.AND P3, PT, R2, RZ, PT ;  /* 0x000000ff0200720c */ /* 0x000fe20003f65270 */
[----:B------:R-:W-:Y:S01]  /*0380*/  IMAD.IADD R8, R63, 0x1, -R4 ;  /* 0x000000013f087824 */ /* 0x000fe200078e0a04 */
[----:B------:R-:W-:Y:S01]  /*0390*/  LOP3.LUT R6, R6, 0x3ffffffc, RZ, 0xc0, !PT ;  /* 0x3ffffffc06067812 */ /* 0x000fe200078ec0ff */
[----:B------:R-:W2:Y:S03]  /*03a0*/  S2R R4, SR_CTAID.Y ;  /* 0x0000000000047919 */ /* 0x000ea60000002600 */
[----:B------:R-:W-:Y:S01]  /*03b0*/  SHF.R.S32.HI R9, RZ, 0x1f, R8 ;  /* 0x0000001fff097819 */ /* 0x000fe20000011408 */
[----:B------:R-:W-:Y:S01]  /*03c0*/  IMAD.IADD R6, R5, 0x1, -R6 ;  /* 0x0000000105067824 */ /* 0x000fe200078e0a06 */
[----:B------:R-:W3:Y:S02]  /*03d0*/  LDC R13, c[0x0][0x140] ;  /* 0x00005000ff0d7b82 */ /* 0x000ee40000000800 */
[----:B------:R-:W-:-:S02]  /*03e0*/  LEA.HI R9, R9, R8, RZ, 0x3 ;  /* 0x0000000809097211 */ /* 0x000fc400078f18ff */
[----:B-----5:R-:W-:Y:S02]  /*03f0*/  ISETP.NE.OR P0, PT, R0, RZ, !P0 ;  /* 0x000000ff0000720c */ /* 0x020fe40004705670 */
[--C-:B------:R-:W-:Y:S02]  /*0400*/  SHF.R.S32.HI R0, RZ, 0x3, R9.reuse ;  /* 0x00000003ff007819 */ /* 0x100fe40000011409 */
[----:B0-----:R-:W-:Y:S02]  /*0410*/  I2FP.F32.U32 R10, UR8 ;  /* 0x00000008000a7c45 */ /* 0x001fe40008201000 */
[----:B------:R-:W-:-:S03]  /*0420*/  SHF.R.S32.HI R9, RZ, 0x1f, R9 ;  /* 0x0000001fff097819 */ /* 0x000fc60000011409 */
[----:B------:R-:W-:Y:S01]  /*0430*/  FMUL R10, R10, UR4 ;  /* 0x000000040a0a7c20 */ /* 0x000fe20008400000 */
[----:B------:R-:W-:Y:S01]  /*0440*/  LEA.HI R9, R9, R0, RZ, 0x2 ;  /* 0x0000000009097211 */ /* 0x000fe200078f10ff */
[----:B------:R-:W-:Y:S02]  /*0450*/  ULDC UR4, c[0x0][0x154] ;  /* 0x0000550000047ab9 */ /* 0x000fe40000000800 */
[----:B------:R-:W-:Y:S01]  /*0460*/  VOTEU.ALL UP0, P0 ;  /* 0x00000000003f7886 */ /* 0x000fe20000000000 */
[----:B------:R-:W-:Y:S01]  /*0470*/  LOP3.LUT R9, R9, 0xfffffffc, RZ, 0xc0, !PT ;  /* 0xfffffffc09097812 */ /* 0x000fe200078ec0ff */
[----:B------:R-:W0:Y:S01]  /*0480*/  F2I.U32.TRUNC.NTZ R10, R10 ;  /* 0x0000000a000a7305 */ /* 0x000e22000020f000 */
[----:B------:R-:W-:Y:S02]  /*0490*/  VOTEU.ALL UP1, P0 ;  /* 0x00000000003f7886 */ /* 0x000fe40000020000 */
[----:B------:R-:W5:Y:S01]  /*04a0*/  @!UP0 S2UR UR7, SR_CgaCtaId ;  /* 0x00000000000789c3 */ /* 0x000f620000008800 */
[----:B------:R-:W-:Y:S01]  /*04b0*/  IMAD.IADD R9, R0, 0x1, -R9 ;  /* 0x0000000100097824 */ /* 0x000fe200078e0a09 */
[----:B------:R-:W-:Y:S01]  /*04c0*/  SHF.R.S32.HI R0, RZ, 0x1f, R3 ;  /* 0x0000001fff007819 */ /* 0x000fe20000011403 */
[----:B------:R-:W-:Y:S01]  /*04d0*/  @!UP0 UMOV UR6, 0x400 ;  /* 0x0000040000068882 */ /* 0x000fe20000000000 */
[----:B---3--:R-:W-:Y:S01]  /*04e0*/  ISETP.EQ.U32.AND P2, PT, R13, 0x1, PT ;  /* 0x000000010d00780c */ /* 0x008fe20003f42070 */
[----:B------:R-:W-:Y:S01]  /*04f0*/  IMAD R19, R6, 0x4, R9 ;  /* 0x0000000406137824 */ /* 0x000fe200078e0209 */
[----:B--2---:R-:W-:-:S02]  /*0500*/  I2FP.F32.U32 R12, R4 ;  /* 0x00000004000c7245 */ /* 0x004fc40000201000 */
[----:B------:R-:W2:Y:S01]  /*0510*/  LDC R9, c[0x0][0x148] ;  /* 0x00005200ff097b82 */ /* 0x000ea20000000800 */
[----:B------:R-:W-:Y:S02]  /*0520*/  LEA.HI R0, R0, R3, RZ, 0x2 ;  /* 0x0000000300007211 */ /* 0x000fe400078f10ff */
[----:B------:R-:W-:Y:S01]  /*0530*/  LEA.HI R6, R19, R19, RZ, 0x1 ;  /* 0x0000001313067211 */ /* 0x000fe200078f08ff */
[----:B0-----:R-:W-:Y:S02]  /*0540*/  IMAD.MOV R14, RZ, RZ, -R10 ;  /* 0x000000ffff0e7224 */ /* 0x001fe400078e0a0a */
[----:B------:R-:W-:Y:S01]  /*0550*/  FMUL R12, R12, UR4 ;  /* 0x000000040c0c7c20 */ /* 0x000fe20008400000 */
[----:B------:R-:W-:Y:S01]  /*0560*/  LOP3.LUT R0, R0, 0xfffffffc, RZ, 0xc0, !PT ;  /* 0xfffffffc00007812 */ /* 0x000fe200078ec0ff */
[----:B------:R-:W-:Y:S01]  /*0570*/  UMOV UR4, 0x20 ;  /* 0x0000002000047882 */ /* 0x000fe20000000000 */
[----:B------:R-:W-:Y:S01]  /*0580*/  LOP3.LUT R10, R6, 0xfffffffe, RZ, 0xc0, !PT ;  /* 0xfffffffe060a7812 */ /* 0x000fe200078ec0ff */
[----:B-1----:R-:W-:Y:S01]  /*0590*/  IMAD R6, R11, R14, UR8 ;  /* 0x000000080b067e24 */ /* 0x002fe2000f8e020e */
[----:B------:R-:W-:-:S04]  /*05a0*/  @!UP0 UIADD3 UR4, -UR4, 0x100000, URZ ;  /* 0x0010000004048890 */ /* 0x000fc8000fffe13f */
[----:B------:R-:W-:Y:S02]  /*05b0*/  @!UP0 USHF.L.U32 UR5, UR4, 0xb, URZ ;  /* 0x0000000b04058899 */ /* 0x000fe4000800063f */
[----:B------:R-:W-:Y:S01]  /*05c0*/  @!UP0 USHF.L.U32 UR4, UR4, 0x1, URZ ;  /* 0x0000000104048899 */ /* 0x000fe2000800063f */
[----:B------:R-:W0:Y:S01]  /*05d0*/  F2I.U32.TRUNC.NTZ R12, R12 ;  /* 0x0000000c000c7305 */ /* 0x000e22000020f000 */
[----:B------:R-:W-:Y:S02]  /*05e0*/  IMAD.IADD R3, R3, 0x1, -R0 ;  /* 0x0000000103037824 */ /* 0x000fe400078e0a00 */
[C---:B------:R-:W-:Y:S02]  /*05f0*/  IMAD.IADD R11, R19.reuse, 0x1, -R10 ;  /* 0x00000001130b7824 */ /* 0x040fe400078e0a0a */
[----:B------:R-:W-:Y:S01]  /*0600*/  IMAD.SHL.U32 R10, R19, 0x4, RZ ;  /* 0x00000004130a7824 */ /* 0x000fe200078e00ff */
[----:B-----5:R-:W-:Y:S01]  /*0610*/  @!UP0 ULEA UR6, UR7, UR6, 0x18 ;  /* 0x0000000607068291 */ /* 0x020fe2000f8ec03f */
[----:B------:R-:W-:Y:S01]  /*0620*/  ISETP.NE.AND P1, PT, R3, 0x3, PT ;  /* 0x000000030300780c */ /* 0x000fe20003f25270 */
[----:B------:R-:W-:Y:S01]  /*0630*/  VOTEU.ALL UP0, P0 ;  /* 0x00000000003f7886 */ /* 0x000fe20000000000 */
[----:B------:R-:W-:-:S02]  /*0640*/  ISETP.NE.AND P4, PT, R11, R6, PT ;  /* 0x000000060b00720c */ /* 0x000fc40003f85270 */
[----:B------:R-:W-:Y:S02]  /*0650*/  LOP3.LUT R19, R19, 0xc, R10, 0x78, !PT ;  /* 0x0000000c13137812 */ /* 0x000fe400078e780a */
[----:B------:R-:W-:Y:S01]  /*0660*/  LOP3.LUT P0, RZ, R8, 0x7, RZ, 0xc0, !PT ;  /* 0x0000000708ff7812 */ /* 0x000fe2000780c0ff */
[C---:B------:R-:W-:Y:S01]  /*0670*/  VIADD R8, R2.reuse, 0xffffffff ;  /* 0xffffffff02087836 */ /* 0x040fe20000000000 */
[----:B------:R-:W-:Y:S01]  /*0680*/  ISETP.EQ.OR P1, PT, R3, RZ, !P1 ;  /* 0x000000ff0300720c */ /* 0x000fe20004f22670 */
[----:B0-----:R-:W-:Y:S01]  /*0690*/  IMAD.MOV R23, RZ, RZ, -R12 ;  /* 0x000000ffff177224 */ /* 0x001fe200078e0a0c */
[----:B------:R-:W-:Y:S01]  /*06a0*/  ISETP.LT.U32.AND P0, PT, R19, 0x2, !P0 ;  /* 0x000000021300780c */ /* 0x000fe20004701070 */
[----:B------:R-:W0:Y:S02]  /*06b0*/  FENCE.VIEW.ASYNC.S ;  /* 0x00000000000073c6 */ /* 0x000e240000000000 */
[----:B0-----:R0:W1:Y:S01]  /*06c0*/  @!UP0 SYNCS.EXCH.64 URZ, [UR6+0x40], UR4 ;  /* 0x00004004063f85b2 */ /* 0x0010620008000100 */
[----:B------:R-:W-:Y:S01]  /*06d0*/  ISETP.EQ.AND P1, PT, R2, RZ, P1 ;  /* 0x000000ff0200720c */ /* 0x000fe20000f22270 */
[----:B--2---:R-:W-:Y:S01]  /*06e0*/  IMAD R11, R9, R23, R4 ;  /* 0x00000017090b7224 */ /* 0x004fe200078e0204 */
[----:B------:R-:W-:-:S02]  /*06f0*/  ISETP.GE.U32.AND P6, PT, R8, 0x2, PT ;  /* 0x000000020800780c */ /* 0x000fc40003fc6070 */
[----:B------:R-:W-:Y:S02]  /*0700*/  @P4 LEA.HI R0, R19, R19, RZ, 0x1 ;  /* 0x0000001313004211 */ /* 0x000fe400078f08ff */
[----:B------:R-:W-:Y:S02]  /*0710*/  SEL R18, RZ, 0x1, !P1 ;  /* 0x00000001ff127807 */ /* 0x000fe40004800000 */
[----:B------:R-:W-:Y:S02]  /*0720*/  @P4 SHF.R.S32.HI R0, RZ, 0x1, R0 ;  /* 0x00000001ff004819 */ /* 0x000fe40000011400 */
[----:B------:R-:W-:Y:S02]  /*0730*/  SEL R18, R18, 0x2, P6 ;  /* 0x0000000212127807 */ /* 0x000fe40003000000 */
[----:B------:R-:W-:Y:S02]  /*0740*/  @P4 ISETP.NE.AND P5, PT, R0, R11, PT ;  /* 0x0000000b0000420c */ /* 0x000fe40003fa5270 */
[----:B------:R-:W-:Y:S01]  /*0750*/  SEL R11, RZ, 0x1, !P0 ;  /* 0x00000001ff0b7807 */ /* 0x000fe20004000000 */
[----:B------:R0:W2:Y:S01]  /*0760*/  @!UP1 SYNCS.EXCH.64 URZ, [UR6+0x48], UR4 ;  /* 0x00004804063f95b2 */ /* 0x0000a20008000100 */
[----:B------:R-:W-:Y:S01]  /*0770*/  @P4 SEL R22, RZ, 0x1, P5 ;  /* 0x00000001ff164807 */ /* 0x000fe20002800000 */
[----:B------:R-:W-:Y:S01]  /*0780*/  NOP ;  /* 0x0000000000007918 */ /* 0x000fe20000000000 */
[----:B------:R-:W-:-:S02]  /*0790*/  LOP3.LUT R0, R63, 0x7f, RZ, 0xc0, !PT ;  /* 0x0000007f3f007812 */ /* 0x000fc400078ec0ff */
[----:B------:R-:W-:Y:S01]  /*07a0*/  LOP3.LUT R22, R22, R11, RZ, 0xc0, !PT ;  /* 0x0000000b16167212 */ /* 0x000fe200078ec0ff */
[----:B01----:R-:W-:Y:S06]  /*07b0*/  @!P2 BRA `(.L_x_3) ;  /* 0x000000000008a947 */ /* 0x003fec0003800000 */
[----:B--2-4-:R-:W-:Y:S01]  /*07c0*/  UCGABAR_ARV ;  /* 0x00000000000079c7 */ /* 0x014fe20008000000 */
[----:B------:R-:W-:Y:S05]  /*07d0*/  BRA `(.L_x_4) ;  /* 0x0000000000047947 */ /* 0x000fea0003800000 */
.L_x_3:
[----:B--2-4-:R-:W-:Y:S01]  /*07e0*/  NOP ;  /* 0x0000000000007918 */ /* 0x014fe20000000000 */
.L_x_4:
[----:B------:R-:W0:Y:S01]  /*07f0*/  LDC R2, c[0x0][0x65c] ;  /* 0x00019700ff027b82 */ /* 0x000e220000000800 */
[----:B------:R-:W-:Y:S02]  /*0800*/  IMAD.U32 R10, RZ, RZ, UR8 ;  /* 0x00000008ff0a7e24 */ /* 0x000fe4000f8e00ff */
[----:B------:R-:W-:Y:S01]  /*0810*/  IMAD.MOV.U32 R11, RZ, RZ, RZ ;  /* 0x000000ffff0b7224 */ /* 0x000fe200078e00ff */
[----:B0-----:R-:W-:-:S04]  /*0820*/  ISETP.NE.AND P1, PT, R2, 0x1, PT ;  /* 0x000000010200780c */ /* 0x001fc80003f25270 */
[----:B------:R-:W-:-:S09]  /*0830*/  P2R R5, PR, RZ, 0x2 ;  /* 0x00000002ff057803 */ /* 0x000fd20000000000 */
[----:B------:R-:W0:Y:S01]  /*0840*/  @P1 LDC R17, c[0x0][0x10] ;  /* 0x00000400ff111b82 */ /* 0x000e220000000800 */
[----:B------:R-:W-:Y:S02]  /*0850*/  @P1 IMAD.MOV.U32 R5, RZ, RZ, RZ ;  /* 0x000000ffff051224 */ /* 0x000fe400078e00ff */
[----:B------:R-:W-:-:S05]  /*0860*/  @P1 IMAD.MOV.U32 R15, RZ, RZ, RZ ;  /* 0x000000ffff0f1224 */ /* 0x000fca00078e00ff */
[----:B------:R-:W1:Y:S01]  /*0870*/  @!P1 LDC R13, c[0x0][0xc] ;  /* 0x00000300ff0d9b82 */ /* 0x000e620000000800 */
[----:B------:R-:W-:Y:S01]  /*0880*/  ULDC UR4, c[0x0][0xc] ;  /* 0x0000030000047ab9 */ /* 0x000fe20000000800 */
[----:B------:R-:W-:Y:S01]  /*0890*/  ULDC UR5, c[0x0][0x10] ;  /* 0x0000040000057ab9 */ /* 0x000fe20000000800 */
[----:B------:R-:W-:Y:S01]  /*08a0*/  ULDC UR6, c[0x0][0x14] ;  /* 0x0000050000067ab9 */ /* 0x000fe20000000800 */
[----:B------:R-:W-:-:S04]  /*08b0*/  UIMAD.WIDE.U32 UR4, UR4, UR5, URZ ;  /* 0x00000005040472a5 */ /* 0x000fc8000f8e003f */
[----:B------:R-:W-:Y:S02]  /*08c0*/  UIMAD.WIDE.U32 UR38, UR4, UR6, URZ ;  /* 0x00000006042672a5 */ /* 0x000fe4000f8e003f */
[----:B------:R-:W-:-:S04]  /*08d0*/  UIMAD UR41, UR5, UR6, URZ ;  /* 0x00000006052972a4 */ /* 0x000fc8000f8e023f */
[----:B------:R-:W-:Y:S01]  /*08e0*/  UIADD3 UR41, UR39, UR41, URZ ;  /* 0x0000002927297290 */ /* 0x000fe2000fffe03f */
[----:B0-----:R-:W-:-:S04]  /*08f0*/  @P1 IMAD.WIDE.U32 R16, R17, UR8, R4 ;  /* 0x0000000811101c25 */ /* 0x001fc8000f8e0004 */
[----:B------:R-:W-:Y:S02]  /*0900*/  @P1 IMAD.IADD R17, R17, 0x1, R15 ;  /* 0x0000000111111824 */ /* 0x000fe400078e020f */
[----:B-1----:R-:W-:-:S04]  /*0910*/  @!P1 IMAD.WIDE.U32 R10, R4, R13, R10 ;  /* 0x0000000d040a9225 */ /* 0x002fc800078e000a */
[----:B------:R-:W-:Y:S02]  /*0920*/  @!P1 IMAD.MOV.U32 R16, RZ, RZ, R10 ;  /* 0x000000ffff109224 */ /* 0x000fe400078e000a */
[----:B------:R-:W-:Y:S01]  /*0930*/  @!P1 IMAD.MOV.U32 R17, RZ, RZ, R11 ;  /* 0x000000ffff119224 */ /* 0x000fe200078e000b */
[----:B------:R-:W-:Y:S06]  /*0940*/  @!P2 BRA `(.L_x_5) ;  /* 0x00000000000ca947 */ /* 0x000fec0003800000 */
[----:B------:R-:W-:Y:S01]  /*0950*/  UCGABAR_WAIT ;  /* 0x0000000000007dc7 */ /* 0x000fe20008000000 */
[----:B------:R-:W-:Y:S01]  /*0960*/  CCTL.IVALL ;  /* 0x00000000ff00798f */ /* 0x000fe20002000000 */
[----:B------:R-:W-:Y:S05]  /*0970*/  BRA `(.L_x_6) ;  /* 0x0000000000047947 */ /* 0x000fea0003800000 */
.L_x_5:
[----:B------:R-:W-:Y:S06]  /*0980*/  BAR.SYNC.DEFER_BLOCKING 0x0 ;  /* 0x0000000000007b1d */ /* 0x000fec0000010000 */
.L_x_6:
[----:B------:R-:W-:Y:S05]  /*0990*/  @!P3 BRA `(.L_x_7) ;  /* 0x0000004000e4b947 */ /* 0x000fea0003800000 */
[----:B------:R-:W-:-:S13]  /*09a0*/  ISETP.GT.U32.AND P0, PT, R8, 0x1, PT ;  /* 0x000000010800780c */ /* 0x000fda0003f04070 */
[----:B------:R-:W-:Y:S05]  /*09b0*/  @P0 EXIT ;  /* 0x000000000000094d */ /* 0x000fea0003800000 */
[----:B------:R-:W-:Y:S01]  /*09c0*/  ULDC.64 UR4, c[0x0][0x650] ;  /* 0x0001940000047ab9 */ /* 0x000fe20000000a00 */
[----:B------:R-:W-:Y:S01]  /*09d0*/  PRMT R3, RZ, 0x7610, R3 ;  /* 0x00007610ff037816 */ /* 0x000fe20000000003 */
[----:B------:R-:W-:Y:S01]  /*09e0*/  IMAD.MOV.U32 R71, RZ, RZ, -0x1 ;  /* 0xffffffffff477424 */ /* 0x000fe200078e00ff */
[----:B------:R-:W-:Y:S01]  /*09f0*/  ISETP.GE.U32.AND P0, PT, R16, UR4, PT ;  /* 0x0000000410007c0c */ /* 0x000fe2000bf06070 */
[----:B------:R-:W-:Y:S02]  /*0a00*/  IMAD.MOV.U32 R70, RZ, RZ, -0x1 ;  /* 0xffffffffff467424 */ /* 0x000fe400078e00ff */
[----:B------:R-:W-:Y:S01]  /*0a10*/  IMAD.MOV.U32 R69, RZ, RZ, -0x1 ;  /* 0xffffffffff457424 */ /* 0x000fe200078e00ff */
[----:B------:R-:W-:-:S13]  /*0a20*/  ISETP.GE.U32.AND.EX P0, PT, R17, UR5, PT, P0 ;  /* 0x0000000511007c0c */ /* 0x000fda000bf06100 */
[----:B------:R-:W-:Y:S05]  /*0a30*/  @P0 BRA `(.L_x_8) ;  /* 0x0000000400280947 */ /* 0x000fea0003800000 */
[----:B------:R-:W0:Y:S01]  /*0a40*/  LDC.64 R24, c[0x0][0x628] ;  /* 0x00018a00ff187b82 */ /* 0x000e220000000a00 */
[----:B------:R-:W-:Y:S02]  /*0a50*/  IMAD.MOV.U32 R10, RZ, RZ, R16 ;  /* 0x000000ffff0a7224 */ /* 0x000fe400078e0010 */
[----:B------:R-:W-:-:S05]  /*0a60*/  IMAD.MOV.U32 R11, RZ, RZ, R17 ;  /* 0x000000ffff0b7224 */ /* 0x000fca00078e0011 */
[----:B------:R-:W1:Y:S08]  /*0a70*/  LDC R8, c[0x0][0x630] ;  /* 0x00018c00ff087b82 */ /* 0x000e700000000800 */
[----:B------:R-:W2:Y:S01]  /*0a80*/  LDC.64 R26, c[0x0][0x620] ;  /* 0x00018800ff1a7b82 */ /* 0x000ea20000000a00 */
[----:B0-----:R-:W-:-:S04]  /*0a90*/  ISETP.NE.U32.AND P0, PT, R24, RZ, PT ;  /* 0x000000ff1800720c */ /* 0x001fc80003f05070 */
[----:B------:R-:W-:-:S13]  /*0aa0*/  ISETP.NE.AND.EX P0, PT, R25, RZ, PT, P0 ;  /* 0x000000ff1900720c */ /* 0x000fda0003f05300 */
[----:B-12---:R-:W-:Y:S05]  /*0ab0*/  @!P0 BRA `(.L_x_9) ;  /* 0x0000000000288947 */ /* 0x006fea0003800000 */
[----:B------:R-:W0:Y:S02]  /*0ac0*/  LDC R3, c[0x0][0x634] ;  /* 0x00018d00ff037b82 */ /* 0x000e240000000800 */
[----:B0-----:R-:W-:-:S05]  /*0ad0*/  IADD3 R3, P0, R16, R3, RZ ;  /* 0x0000000310037210 */ /* 0x001fca0007f1e0ff */
[----:B------:R-:W-:-:S04]  /*0ae0*/  IMAD.X R21, RZ, RZ, R17, P0 ;  /* 0x000000ffff157224 */ /* 0x000fc800000e0611 */
[----:B------:R-:W-:-:S04]  /*0af0*/  IMAD.WIDE.U32 R10, R21, R24, RZ ;  /* 0x00000018150a7225 */ /* 0x000fc800078e00ff */
[----:B------:R-:W-:-:S04]  /*0b00*/  IMAD.WIDE.U32 R12, P0, R3, R25, R10 ;  /* 0x00000019030c7225 */ /* 0x000fc8000780000a */
[----:B------:R-:W-:-:S04]  /*0b10*/  IMAD.WIDE.U32 R10, R3, R24, RZ ;  /* 0x00000018030a7225 */ /* 0x000fc800078e00ff */
[----:B------:R-:W-:Y:S01]  /*0b20*/  IMAD.X R15, RZ, RZ, RZ, P0 ;  /* 0x000000ffff0f7224 */ /* 0x000fe200000e06ff */
[----:B------:R-:W-:Y:S01]  /*0b30*/  IADD3 RZ, P0, R11, R12, RZ ;  /* 0x0000000c0bff7210 */ /* 0x000fe20007f1e0ff */
[----:B------:R-:W-:-:S04]  /*0b40*/  IMAD.MOV.U32 R14, RZ, RZ, R13 ;  /* 0x000000ffff0e7224 */ /* 0x000fc800078e000d */
[----:B------:R-:W-:-:S08]  /*0b50*/  IMAD.WIDE.U32.X R10, R21, R25, R14, P0 ;  /* 0x00000019150a7225 */ /* 0x000fd000000e040e */
.L_x_9:
[----:B------:R-:W0:Y:S01]  /*0b60*/  LDC.64 R30, c[0x0][0x640] ;  /* 0x00019000ff1e7b82 */ /* 0x000e220000000a00 */
[-CC-:B------:R-:W-:Y:S01]  /*0b70*/  SHF.R.U64 R69, R10, R8.reuse, R11.reuse ;  /* 0x000000080a457219 */ /* 0x180fe2000000120b */
[----:B------:R-:W-:Y:S01]  /*0b80*/  IMAD R29, R9, R23, R4 ;  /* 0x00000017091d7224 */ /* 0x000fe200078e0204 */
[----:B------:R-:W-:Y:S01]  /*0b90*/  SHF.R.U32.HI R3, RZ, R8, R11 ;  /* 0x00000008ff037219 */ /* 0x000fe2000001160b */
[----:B------:R-:W-:Y:S01]  /*0ba0*/  IMAD.MOV.U32 R23, RZ, RZ, 0x1 ;  /* 0x00000001ff177424 */ /* 0x000fe200078e00ff */
[----:B------:R-:W-:-:S03]  /*0bb0*/  IADD3 R5, P0, RZ, -R69, RZ ;  /* 0x80000045ff057210 */ /* 0x000fc60007f1e0ff */
[----:B------:R-:W1:Y:S02]  /*0bc0*/  LDC R12, c[0x0][0x618] ;  /* 0x00018600ff0c7b82 */ /* 0x000e640000000800 */
[----:B------:R-:W-:Y:S02]  /*0bd0*/  IMAD.X R3, RZ, RZ, ~R3, P0 ;  /* 0x000000ffff037224 */ /* 0x000fe400000e0e03 */
[----:B------:R-:W-:-:S04]  /*0be0*/  IMAD.WIDE.U32 R10, R5, R26, R16 ;  /* 0x0000001a050a7225 */ /* 0x000fc800078e0010 */
[----:B------:R-:W2:Y:S01]  /*0bf0*/  LDC R20, c[0x0][0x608] ;  /* 0x00018200ff147b82 */ /* 0x000ea20000000800 */
[----:B------:R-:W-:Y:S02]  /*0c00*/  IMAD R8, R3, R26, RZ ;  /* 0x0000001a03087224 */ /* 0x000fe400078e02ff */
[----:B------:R-:W-:Y:S02]  /*0c10*/  IMAD.MOV.U32 R3, RZ, RZ, -0x1 ;  /* 0xffffffffff037424 */ /* 0x000fe400078e00ff */
[----:B------:R-:W-:-:S03]  /*0c20*/  IMAD R5, R5, R27, R8 ;  /* 0x0000001b05057224 */ /* 0x000fc600078e0208 */
[----:B------:R-:W3:Y:S01]  /*0c30*/  LDC R28, c[0x0][0x658] ;  /* 0x00019600ff1c7b82 */ /* 0x000ee20000000800 */
[----:B------:R-:W-:Y:S01]  /*0c40*/  IMAD.IADD R5, R11, 0x1, R5 ;  /* 0x000000010b057824 */ /* 0x000fe200078e0205 */
[----:B0-----:R-:W-:-:S04]  /*0c50*/  ISETP.NE.U32.AND P0, PT, R30, RZ, PT ;  /* 0x000000ff1e00720c */ /* 0x001fc80003f05070 */
[----:B------:R-:W-:Y:S02]  /*0c60*/  ISETP.NE.AND.EX P0, PT, R31, RZ, PT, P0 ;  /* 0x000000ff1f00720c */ /* 0x000fe40003f05300 */
[----:B------:R-:W0:Y:S01]  /*0c70*/  LDC R24, c[0x0][0x600] ;  /* 0x00018000ff187b82 */ /* 0x000e220000000800 */
[-CC-:B-1----:R-:W-:Y:S02]  /*0c80*/  SHF.R.U64 R14, R10, R12.reuse, R5.reuse ;  /* 0x0000000c0a0e7219 */ /* 0x182fe40000001205 */
[----:B------:R-:W-:-:S05]  /*0c90*/  SHF.R.U32.HI R5, RZ, R12, R5 ;  /* 0x0000000cff057219 */ /* 0x000fca0000011605 */
[----:B------:R-:W1:Y:S01]  /*0ca0*/  LDC R15, c[0x0][0x648] ;  /* 0x00019200ff0f7b82 */ /* 0x000e620000000800 */
[-CC-:B--2---:R-:W-:Y:S02]  /*0cb0*/  SHF.R.U64 R27, R14, R20.reuse, R5.reuse ;  /* 0x000000140e1b7219 */ /* 0x184fe40000001205 */
[----:B------:R-:W-:-:S05]  /*0cc0*/  SHF.R.U32.HI R5, RZ, R20, R5 ;  /* 0x00000014ff057219 */ /* 0x000fca0000011605 */
[----:B------:R-:W2:Y:S01]  /*0cd0*/  LDC R21, c[0x0][0x638] ;  /* 0x00018e00ff157b82 */ /* 0x000ea20000000800 */
[-CC-:B---3--:R-:W-:Y:S02]  /*0ce0*/  SHF.R.U64 R20, R27, R28.reuse, R5.reuse ;  /* 0x0000001c1b147219 */ /* 0x188fe40000001205 */
[-C--:B------:R-:W-:Y:S02]  /*0cf0*/  SHF.L.U32 R3, R3, R28.reuse, RZ ;  /* 0x0000001c03037219 */ /* 0x080fe400000006ff */
[----:B------:R-:W-:Y:S01]  /*0d00*/  SHF.R.U32.HI R5, RZ, R28, R5 ;  /* 0x0000001cff057219 */ /* 0x000fe20000011605 */
[----:B------:R-:W-:Y:S01]  /*0d10*/  IMAD.MOV.U32 R4, RZ, RZ, R20 ;  /* 0x000000ffff047224 */ /* 0x000fe200078e0014 */
[----:B------:R-:W-:Y:S01]  /*0d20*/  LOP3.LUT R12, RZ, R3, RZ, 0x33, !PT ;  /* 0x00000003ff0c7212 */ /* 0x000fe200078e33ff */
[----:B------:R-:W3:Y:S01]  /*0d30*/  LDC R25, c[0x0][0x610] ;  /* 0x00018400ff197b82 */ /* 0x000ee20000000800 */
[----:B------:R-:W-:Y:S05]  /*0d40*/  @!P0 BRA `(.L_x_10) ;  /* 0x0000000000288947 */ /* 0x000fea0003800000 */
[----:B------:R-:W4:Y:S02]  /*0d50*/  LDC R3, c[0x0][0x64c] ;  /* 0x00019300ff037b82 */ /* 0x000f240000000800 */
[----:B----4-:R-:W-:-:S05]  /*0d60*/  IADD3 R3, P0, R20, R3, RZ ;  /* 0x0000000314037210 */ /* 0x010fca0007f1e0ff */
        /* <DEDUP_REMOVED lines=8> */
.L_x_10:
[----:B-1----:R-:W-:Y:S01]  /*0df0*/  SHF.R.U64 R4, R4, R15, R5 ;  /* 0x0000000f04047219 */ /* 0x002fe20000001205 */
[----:B0-----:R-:W-:Y:S01]  /*0e00*/  VIADD R5, R24, 0xffffffff ;  /* 0xffffffff18057836 */ /* 0x001fe20000000000 */
[----:B------:R-:W-:Y:S02]  /*0e10*/  SHF.L.U32 R3, R23, R28, RZ ;  /* 0x0000001c17037219 */ /* 0x000fe400000006ff */
[----:B------:R-:W-:Y:S01]  /*0e20*/  LOP3.LUT R12, R27, R12, RZ, 0xc0, !PT ;  /* 0x0000000c1b0c7212 */ /* 0x000fe200078ec0ff */
[----:B------:R-:W-:Y:S01]  /*0e30*/  IMAD.MOV R8, RZ, RZ, -R4 ;  /* 0x000000ffff087224 */ /* 0x000fe200078e0a04 */
[----:B------:R-:W-:Y:S02]  /*0e40*/  SEL R6, R6, R29, !P1 ;  /* 0x0000001d06067207 */ /* 0x000fe40004800000 */
[----:B------:R-:W-:Y:S01]  /*0e50*/  LOP3.LUT R5, R14, R5, RZ, 0xc0, !PT ;  /* 0x000000050e057212 */ /* 0x000fe200078ec0ff */
[----:B------:R-:W-:Y:S02]  /*0e60*/  IMAD R9, R3, R4, R12 ;  /* 0x0000000403097224 */ /* 0x000fe400078e020c */
[----:B--2---:R-:W-:-:S02]  /*0e70*/  IMAD R3, R8, R21, R20 ;  /* 0x0000001508037224 */ /* 0x004fc400078e0214 */
[----:B---3--:R-:W-:Y:S02]  /*0e80*/  IMAD R6, R9, R25, R6 ;  /* 0x0000001909067224 */ /* 0x008fe400078e0206 */
[----:B------:R-:W-:Y:S02]  /*0e90*/  IMAD R71, R3, R24, R5 ;  /* 0x0000001803477224 */ /* 0x000fe400078e0205 */
[----:B------:R-:W-:-:S03]  /*0ea0*/  IMAD.MOV.U32 R4, RZ, RZ, 0x1 ;  /* 0x00000001ff047424 */ /* 0x000fc600078e00ff */
[----:B------:R-:W-:Y:S02]  /*0eb0*/  SEL R70, R71, R6, !P1 ;  /* 0x0000000647467207 */ /* 0x000fe40004800000 */
[----:B------:R-:W-:Y:S02]  /*0ec0*/  PRMT R3, R4, 0x7610, R3 ;  /* 0x0000761004037816 */ /* 0x000fe40000000003 */
[----:B------:R-:W-:-:S07]  /*0ed0*/  SEL R71, R6, R71, !P1 ;  /* 0x0000004706477207 */ /* 0x000fce0004800000 */
.L_x_8:
[----:B------:R-:W-:-:S08]  /*0ee0*/  NOP ;  /* 0x0000000000007918 */ /* 0x000fd00000000000 */
[----:B------:R-:W0:Y:S02]  /*0ef0*/  USETMAXREG.TRY_ALLOC.CTAPOOL UP0, 0xe8 ;  /* 0x000000e8000079c8 */ /* 0x000e240008000600 */
[----:B0-----:R-:W-:-:S13]  /*0f00*/  PLOP3.LUT P0, PT, PT, PT, UP0, 0x80, 0x0 ;  /* 0x000000000000781c */ /* 0x001fda0003f0f008 */
[----:B------:R-:W-:Y:S05]  /*0f10*/  @!P0 BRA `(.L_x_8) ;  /* 0xfffffffc00f08947 */ /* 0x000fea000383ffff */
[----:B------:R-:W-:Y:S01]  /*0f20*/  ULDC.64 UR4, c[0x0][0x598] ;  /* 0x0001660000047ab9 */ /* 0x000fe20000000a00 */
[----:B------:R-:W-:Y:S01]  /*0f30*/  ULDC.64 UR36, c[0x0][0x208] ;  /* 0x0000820000247ab9 */ /* 0x000fe20000000a00 */
[----:B------:R-:W-:-:S04]  /*0f40*/  ISETP.NE.U32.AND P0, PT, RZ, UR4, PT ;  /* 0x00000004ff007c0c */ /* 0x000fc8000bf05070 */
[----:B------:R-:W-:-:S13]  /*0f50*/  ISETP.NE.AND.EX P0, PT, RZ, UR5, PT, P0 ;  /* 0x00000005ff007c0c */ /* 0x000fda000bf05300 */
[----:B------:R-:W-:Y:S05]  /*0f60*/  @!P0 BRA `(.L_x_11) ;  /* 0x00000000001c8947 */ /* 0x000fea0003800000 */
[----:B------:R-:W0:Y:S02]  /*0f70*/  LDC.64 R4, c[0x0][0x598] ;  /* 0x00016600ff047b82 */ /* 0x000e240000000a00 */
[----:B0-----:R-:W2:Y:S02]  /*0f80*/  LDG.E.64 R4, desc[UR36][R4.64] ;  /* 0x0000002404047981 */ /* 0x001ea4000c1e1b00 */
[----:B--2---:R-:W-:-:S04]  /*0f90*/  ISETP.NE.U32.AND P0, PT, R4, RZ, PT ;  /* 0x000000ff0400720c */ /* 0x004fc80003f05070 */
[----:B------:R-:W-:-:S13]  /*0fa0*/  ISETP.NE.AND.EX P0, PT, R5, RZ, PT, P0 ;  /* 0x000000ff0500720c */ /* 0x000fda0003f05300 */
[----:B------:R-:W-:Y:S05]  /*0fb0*/  @!P0 BRA `(.L_x_11) ;  /* 0x0000000000088947 */ /* 0x000fea0003800000 */
[----:B------:R0:W5:Y:S01]  /*0fc0*/  LD.E R23, desc[UR36][R4.64] ;  /* 0x0000002404177980 */ /* 0x000162000c101900 */
[----:B------:R-:W-:Y:S05]  /*0fd0*/  BRA `(.L_x_12) ;  /* 0x0000000000247947 */ /* 0x000fea0003800000 */
.L_x_11:
[----:B------:R-:W-:Y:S02]  /*0fe0*/  ULDC.64 UR4, c[0x0][0x588] ;  /* 0x0001620000047ab9 */ /* 0x000fe40000000a00 */
[----:B------:R-:W-:-:S04]  /*0ff0*/  ISETP.NE.U32.AND P0, PT, RZ, UR4, PT ;  /* 0x00000004ff007c0c */ /* 0x000fc8000bf05070 */
[----:B------:R-:W-:-:S13]  /*1000*/  ISETP.NE.AND.EX P0, PT, RZ, UR5, PT, P0 ;  /* 0x00000005ff007c0c */ /* 0x000fda000bf05300 */
[----:B------:R-:W-:Y:S05]  /*1010*/  @!P0 BRA `(.L_x_13) ;  /* 0x00000000000c8947 */ /* 0x000fea0003800000 */
[----:B------:R-:W0:Y:S02]  /*1020*/  LDC.64 R4, c[0x0][0x588] ;  /* 0x00016200ff047b82 */ /* 0x000e240000000a00 */
[----:B0-----:R1:W5:Y:S01]  /*1030*/  LDG.E R23, desc[UR36][R4.64] ;  /* 0x0000002404177981 */ /* 0x001362000c1e1900 */
[----:B------:R-:W-:Y:S05]  /*1040*/  BRA `(.L_x_12) ;  /* 0x0000000000087947 */ /* 0x000fea0003800000 */
.L_x_13:
[----:B------:R-:W-:Y:S02]  /*1050*/  ULDC UR4, c[0x0][0x580] ;  /* 0x0001600000047ab9 */ /* 0x000fe40000000800 */
[----:B------:R-:W-:-:S07]  /*1060*/  IMAD.U32 R23, RZ, RZ, UR4 ;  /* 0x00000004ff177e24 */ /* 0x000fce000f8e00ff */
.L_x_12:
[----:B------:R-:W-:Y:S02]  /*1070*/  ULDC.64 UR4, c[0x0][0x5a0] ;  /* 0x0001680000047ab9 */ /* 0x000fe40000000a00 */
[----:B------:R-:W-:-:S04]  /*1080*/  ISETP.NE.U32.AND P0, PT, RZ, UR4, PT ;  /* 0x00000004ff007c0c */ /* 0x000fc8000bf05070 */
[----:B------:R-:W-:-:S13]  /*1090*/  ISETP.NE.AND.EX P0, PT, RZ, UR5, PT, P0 ;  /* 0x00000005ff007c0c */ /* 0x000fda000bf05300 */
[----:B------:R-:W-:Y:S05]  /*10a0*/  @!P0 BRA `(.L_x_14) ;  /* 0x00000000001c8947 */ /* 0x000fea0003800000 */
[----:B01----:R-:W0:Y:S02]  /*10b0*/  LDC.64 R4, c[0x0][0x5a0] ;  /* 0x00016800ff047b82 */ /* 0x003e240000000a00 */
[----:B0-----:R-:W2:Y:S02]  /*10c0*/  LDG.E.64 R4, desc[UR36][R4.64] ;  /* 0x0000002404047981 */ /* 0x001ea4000c1e1b00 */
[----:B--2---:R-:W-:-:S04]  /*10d0*/  ISETP.NE.U32.AND P0, PT, R4, RZ, PT ;  /* 0x000000ff0400720c */ /* 0x004fc80003f05070 */
[----:B------:R-:W-:-:S13]  /*10e0*/  ISETP.NE.AND.EX P0, PT, R5, RZ, PT, P0 ;  /* 0x000000ff0500720c */ /* 0x000fda0003f05300 */
[----:B------:R-:W-:Y:S05]  /*10f0*/  @!P0 BRA `(.L_x_14) ;  /* 0x0000000000088947 */ /* 0x000fea0003800000 */
[----:B------:R0:W5:Y:S01]  /*1100*/  LD.E R58, desc[UR36][R4.64] ;  /* 0x00000024043a7980 */ /* 0x000162000c101900 */
[----:B------:R-:W-:Y:S05]  /*1110*/  BRA `(.L_x_15) ;  /* 0x0000000000247947 */ /* 0x000fea0003800000 */
.L_x_14:
[----:B------:R-:W-:Y:S02]  /*1120*/  ULDC.64 UR4, c[0x0][0x590] ;  /* 0x0001640000047ab9 */ /* 0x000fe40000000a00 */
[----:B------:R-:W-:-:S04]  /*1130*/  ISETP.NE.U32.AND P0, PT, RZ, UR4, PT ;  /* 0x00000004ff007c0c */ /* 0x000fc8000bf05070 */
[----:B------:R-:W-:-:S13]  /*1140*/  ISETP.NE.AND.EX P0, PT, RZ, UR5, PT, P0 ;  /* 0x00000005ff007c0c */ /* 0x000fda000bf05300 */
[----:B------:R-:W-:Y:S05]  /*1150*/  @!P0 BRA `(.L_x_16) ;  /* 0x00000000000c8947 */ /* 0x000fea0003800000 */
[----:B------:R-:W2:Y:S02]  /*1160*/  LDC.64 R58, c[0x0][0x590] ;  /* 0x00016400ff3a7b82 */ /* 0x000ea40000000a00 */
[----:B--2---:R2:W5:Y:S01]  /*1170*/  LDG.E R58, desc[UR36][R58.64] ;  /* 0x000000243a3a7981 */ /* 0x004562000c1e1900 */
[----:B------:R-:W-:Y:S05]  /*1180*/  BRA `(.L_x_15) ;  /* 0x0000000000087947 */ /* 0x000fea0003800000 */
.L_x_16:
[----:B------:R-:W-:Y:S02]  /*1190*/  ULDC UR4, c[0x0][0x584] ;  /* 0x0001610000047ab9 */ /* 0x000fe40000000800 */
[----:B------:R-:W-:-:S07]  /*11a0*/  IMAD.U32 R58, RZ, RZ, UR4 ;  /* 0x00000004ff3a7e24 */ /* 0x000fce000f8e00ff */
.L_x_15:
[----:B------:R-:W-:-:S13]  /*11b0*/  LOP3.LUT P0, RZ, R3, 0xff, RZ, 0xc0, !PT ;  /* 0x000000ff03ff7812 */ /* 0x000fda000780c0ff */
[----:B------:R-:W-:Y:S05]  /*11c0*/  @!P0 EXIT ;  /* 0x000000000000894d */ /* 0x000fea0003800000 */
[----:B------:R-:W3:Y:S01]  /*11d0*/  LDC R61, c[0x0][0x658] ;  /* 0x00019600ff3d7b82 */ /* 0x000ee20000000800 */
[----:B------:R-:W-:Y:S01]  /*11e0*/  LOP3.LUT R7, R7, 0x1, RZ, 0xc0, !PT ;  /* 0x0000000107077812 */ /* 0x000fe200078ec0ff */
[----:B------:R-:W-:Y:S01]  /*11f0*/  ULDC.64 UR6, c[0x0][0x288] ;  /* 0x0000a20000067ab9 */ /* 0x000fe20000000a00 */
[----:B------:R-:W-:Y:S01]  /*1200*/  SHF.R.U32.HI R3, RZ, 0x2, R63 ;  /* 0x00000002ff037819 */ /* 0x000fe2000001163f */
[----:B------:R-:W-:Y:S01]  /*1210*/  UIADD3 UR4, UR7, 0x3f, URZ ;  /* 0x0000003f07047890 */ /* 0x000fe2000fffe03f */
[----:B------:R-:W-:Y:S01]  /*1220*/  SHF.R.U32.HI R0, RZ, 0x1, R0 ;  /* 0x00000001ff007819 */ /* 0x000fe20000011600 */
[----:B------:R-:W-:Y:S01]  /*1230*/  IMAD.SHL.U32 R56, R7, 0x40, RZ ;  /* 0x0000004007387824 */ /* 0x000fe200078e00ff */
[----:B------:R-:W-:Y:S01]  /*1240*/  LOP3.LUT R3, R3, 0x7, RZ, 0xc0, !PT ;  /* 0x0000000703037812 */ /* 0x000fe200078ec0ff */
[----:B------:R-:W4:Y:S01]  /*1250*/  LDC.64 R8, c[0x0][0x5c8] ;  /* 0x00017200ff087b82 */ /* 0x000f220000000a00 */
[----:B------:R-:W-:Y:S01]  /*1260*/  USHF.R.S32.HI UR5, URZ, 0x1f, UR4 ;  /* 0x0000001f3f057899 */ /* 0x000fe20008011404 */
[----:B------:R-:W-:Y:S01]  /*1270*/  LOP3.LUT R0, R0, 0x30, RZ, 0xc0, !PT ;  /* 0x0000003000007812 */ /* 0x000fe200078ec0ff */
[----:B------:R-:W-:Y:S01]  /*1280*/  IMAD.MOV.U32 R6, RZ, RZ, 0x1 ;  /* 0x00000001ff067424 */ /* 0x000fe200078e00ff */
[--C-:B------:R-:W-:Y:S01]  /*1290*/  LOP3.LUT R56, R56, 0x40, R3.reuse, 0xe2, !PT ;  /* 0x0000004038387812 */ /* 0x100fe200078ee203 */
[----:B------:R-:W-:Y:S01]  /*12a0*/  ULEA.HI UR5, UR5, UR4, URZ, 0x6 ;  /* 0x0000000405057291 */ /* 0x000fe2000f8f303f */
[-C--:B01----:R-:W-:Y:S01]  /*12b0*/  IADD3 R4, RZ, -R0.reuse, -R3 ;  /* 0x80000000ff047210 */ /* 0x083fe20007ffe803 */
[----:B------:R-:W-:Y:S01]  /*12c0*/  IMAD.U32 R5, RZ, RZ, UR6 ;  /* 0x00000006ff057e24 */ /* 0x000fe2000f8e00ff */
[----:B------:R-:W0:Y:S01]  /*12d0*/  LDC R65, c[0x0][0x600] ;  /* 0x00018000ff417b82 */ /* 0x000e220000000800 */
[----:B------:R-:W-:Y:S01]  /*12e0*/  LOP3.LUT R56, R56, R0, RZ, 0xfc, !PT ;  /* 0x0000000038387212 */ /* 0x000fe200078efcff */
[----:B------:R-:W-:Y:S01]  /*12f0*/  IMAD.MOV.U32 R0, RZ, RZ, -0x1 ;  /* 0xffffffffff007424 */ /* 0x000fe200078e00ff */
[----:B------:R-:W-:Y:S01]  /*1300*/  USHF.R.S32.HI UR43, URZ, 0x6, UR5 ;  /* 0x000000063f2b7899 */ /* 0x000fe20008011405 */
[----:B------:R-:W-:Y:S01]  /*1310*/  LOP3.LUT R62, R63, 0x3, RZ, 0xc0, !PT ;  /* 0x000000033f3e7812 */ /* 0x000fe200078ec0ff */
[----:B------:R-:W-:Y:S01]  /*1320*/  IMAD R4, R7, -0x40, R4 ;  /* 0xffffffc007047824 */ /* 0x000fe200078e0204 */
[C---:B------:R-:W-:Y:S01]  /*1330*/  LOP3.LUT R64, R63.reuse, 0x80, RZ, 0xc0, !PT ;  /* 0x000000803f407812 */ /* 0x040fe200078ec0ff */
[----:B------:R-:W-:Y:S01]  /*1340*/  UISETP.LT.AND UP0, UPT, UR43, 0x1, UPT ;  /* 0x000000012b00788c */ /* 0x000fe2000bf01270 */
[-C--:B---3--:R-:W-:Y:S01]  /*1350*/  SHF.L.U32 R0, R0, R61.reuse, RZ ;  /* 0x0000003d00007219 */ /* 0x088fe200000006ff */
[----:B------:R-:W-:Y:S01]  /*1360*/  ULDC UR4, c[0x0][0x284] ;  /* 0x0000a10000047ab9 */ /* 0x000fe20000000800 */
[----:B------:R-:W-:Y:S01]  /*1370*/  IMAD R62, R62, -0x2, R5 ;  /* 0xfffffffe3e3e7824 */ /* 0x000fe200078e0205 */
[----:B------:R-:W-:Y:S01]  /*1380*/  USEL UR44, UR43, 0x1, UP0 ;  /* 0x000000012b2c7887 */ /* 0x000fe20008000000 */
[----:B------:R-:W-:Y:S01]  /*1390*/  SHF.L.U32 R61, R6, R61, RZ ;  /* 0x0000003d063d7219 */ /* 0x000fe200000006ff */
[----:B------:R-:W-:Y:S01]  /*13a0*/  IMAD.SHL.U32 R63, R63, 0x2, RZ ;  /* 0x000000023f3f7824 */ /* 0x000fe200078e00ff */
[----:B------:R-:W-:Y:S01]  /*13b0*/  LOP3.LUT R68, R18, 0x1, RZ, 0xfc, !PT ;  /* 0x0000000112447812 */ /* 0x000fe200078efcff */
[----:B------:R-:W-:Y:S01]  /*13c0*/  VIADD R67, R4, UR4 ;  /* 0x0000000404437c36 */ /* 0x000fe20008000000 */
[C---:B----4-:R-:W-:Y:S01]  /*13d0*/  SHF.L.U64.HI R60, R8.reuse, 0x3, R9 ;  /* 0x00000003083c7819 */ /* 0x050fe20000010209 */
[----:B--2---:R-:W-:Y:S01]  /*13e0*/  IMAD.SHL.U32 R59, R8, 0x8, RZ ;  /* 0x00000008083b7824 */ /* 0x004fe200078e00ff */
[----:B------:R-:W-:Y:S01]  /*13f0*/  SHF.R.U32.HI R64, RZ, 0x7, R64 ;  /* 0x00000007ff407819 */ /* 0x000fe20000011640 */
[----:B------:R-:W-:Y:S01]  /*1400*/  IMAD.MOV.U32 R57, RZ, RZ, RZ ;  /* 0x000000ffff397224 */ /* 0x000fe200078e00ff */
[----:B------:R-:W-:Y:S01]  /*1410*/  LOP3.LUT R66, RZ, R0, RZ, 0x33, !PT ;  /* 0x00000000ff427212 */ /* 0x000fe200078e33ff */
[----:B------:R-:W-:Y:S01]  /*1420*/  UIADD3 UR44, UR43, -UR44, URZ ;  /* 0x8000002c2b2c7290 */ /* 0x000fe2000fffe03f */
[----:B------:R-:W-:Y:S01]  /*1430*/  UMOV UR40, URZ ;  /* 0x0000003f00287c82 */ /* 0x000fe20008000000 */
[----:B0-----:R-:W-:Y:S01]  /*1440*/  VIADD R65, R65, 0xffffffff ;  /* 0xffffffff41417836 */ /* 0x001fe20000000000 */
[----:B------:R-:W-:-:S09]  /*1450*/  UMOV UR42, URZ ;  /* 0x0000003f002a7c82 */ /* 0x000fd20008000000 */
.L_x_98:
[----:B0-----:R-:W0:Y:S01]  /*1460*/  SHFL.IDX PT, R0, R64, RZ, 0x1f ;  /* 0x00001fff40007589 */ /* 0x001e2200000e0000 */
[----:B-1----:R-:W1:Y:S01]  /*1470*/  S2UR UR7, SR_CgaCtaId ;  /* 0x00000000000779c3 */ /* 0x002e620000008800 */
[----:B------:R-:W-:Y:S01]  /*1480*/  UMOV UR6, 0x400 ;  /* 0x0000040000067882 */ /* 0x000fe20000000000 */
[----:B0-----:R-:W-:Y:S01]  /*1490*/  R2UR UR4, R0 ;  /* 0x00000000000472ca */ /* 0x001fe200000e0000 */
[----:B-1----:R-:W-:-:S12]  /*14a0*/  ULEA UR6, UR7, UR6, 0x18 ;  /* 0x0000000607067291 */ /* 0x002fd8000f8ec03f */
[----:B------:R-:W-:-:S04]  /*14b0*/  ULEA.HI UR5, UR4, UR4, URZ, 0x1 ;  /* 0x0000000404057291 */ /* 0x000fc8000f8f083f */
[----:B------:R-:W-:-:S04]  /*14c0*/  ULOP3.LUT UR5, UR5, 0x7fffe, URZ, 0xc0, !UPT ;  /* 0x0007fffe05057892 */ /* 0x000fc8000f8ec03f */
[----:B------:R-:W-:-:S03]  /*14d0*/  UIADD3 UR5, UR4, -UR5, URZ ;  /* 0x8000000504057290 */ /* 0x000fc6000fffe03f */
[----:B------:R-:W-:Y:S01]  /*14e0*/  ULDC UR4, c[0x0][0x28c] ;  /* 0x0000a30000047ab9 */ /* 0x000fe20000000800 */
[----:B------:R-:W-:Y:S01]  /*14f0*/  ULEA UR5, UR5, UR6, 0xd ;  /* 0x0000000605057291 */ /* 0x000fe2000f8e683f */
[----:B------:R-:W-:-:S03]  /*1500*/  ISETP.LT.AND P0, PT, RZ, UR4, PT ;  /* 0x00000004ff007c0c */ /* 0x000fc6000bf01270 */
[----:B------:R-:W-:-:S04]  /*1510*/  UIADD3 UR5, UR5, 0x100, URZ ;  /* 0x0000010005057890 */ /* 0x000fc8000fffe03f */
[----:B------:R-:W-:-:S04]  /*1520*/  USHF.R.U32.HI UR5, URZ, 0x4, UR5 ;  /* 0x000000043f057899 */ /* 0x000fc80008011605 */
[----:B------:R-:W-:-:S04]  /*1530*/  ULOP3.LUT UR5, UR5, 0x3fff, URZ, 0xc0, !UPT ;  /* 0x00003fff05057892 */ /* 0x000fc8000f8ec03f */
[----:B------:R-:W-:Y:S01]  /*1540*/  ULOP3.LUT UR45, UR5, 0x10000, URZ, 0xfc, !UPT ;  /* 0x00010000052d7892 */ /* 0x000fe2000f8efc3f */
[----:B---345:R-:W-:Y:S11]  /*1550*/  @P0 BRA `(.L_x_17) ;  /* 0x0000000000400947 */ /* 0x038ff60003800000 */
[----:B------:R-:W-:Y:S01]  /*1560*/  MOV R0, 0x0 ;  /* 0x0000000000007802 */ /* 0x000fe20000000f00 */
[----:B------:R-:W-:Y:S01]  /*1570*/  ULDC.64 UR4, c[0x4][0x68] ;  /* 0x01001a0000047ab9 */ /* 0x000fe20000000a00 */
[----:B------:R-:W-:Y:S01]  /*1580*/  ULDC.64 UR6, c[0x4][0x8] ;  /* 0x0100020000067ab9 */ /* 0x000fe20000000a00 */
[----:B------:R-:W-:Y:S01]  /*1590*/  IMAD.U32 R4, RZ, RZ, UR4 ;  /* 0x00000004ff047e24 */ /* 0x000fe2000f8e00ff */
[----:B------:R0:W1:Y:S01]  /*15a0*/  LDC.64 R14, c[0x4][R0] ;  /* 0x01000000000e7b82 */ /* 0x0000620000000a00 */
[----:B------:R-:W-:Y:S01]  /*15b0*/  IMAD.U32 R5, RZ, RZ, UR5 ;  /* 0x00000005ff057e24 */ /* 0x000fe2000f8e00ff */
[----:B------:R-:W-:Y:S01]  /*15c0*/  ULDC.64 UR4, c[0x4][0x70] ;  /* 0x01001c0000047ab9 */ /* 0x000fe20000000a00 */
[----:B------:R-:W-:Y:S02]  /*15d0*/  IMAD.U32 R10, RZ, RZ, UR6 ;  /* 0x00000006ff0a7e24 */ /* 0x000fe4000f8e00ff */
[----:B------:R-:W-:Y:S02]  /*15e0*/  IMAD.U32 R6, RZ, RZ, UR4 ;  /* 0x00000004ff067e24 */ /* 0x000fe4000f8e00ff */
[----:B------:R-:W-:-:S02]  /*15f0*/  IMAD.U32 R7, RZ, RZ, UR5 ;  /* 0x00000005ff077e24 */ /* 0x000fc4000f8e00ff */
[----:B------:R-:W-:Y:S02]  /*1600*/  IMAD.U32 R11, RZ, RZ, UR7 ;  /* 0x00000007ff0b7e24 */ /* 0x000fe4000f8e00ff */
[----:B------:R-:W-:Y:S02]  /*1610*/  IMAD.MOV.U32 R8, RZ, RZ, 0x1e1 ;  /* 0x000001e1ff087424 */ /* 0x000fe400078e00ff */
[----:B------:R-:W-:Y:S02]  /*1620*/  IMAD.MOV.U32 R12, RZ, RZ, 0x1 ;  /* 0x00000001ff0c7424 */ /* 0x000fe400078e00ff */
[----:B0-----:R-:W-:-:S07]  /*1630*/  IMAD.MOV.U32 R13, RZ, RZ, RZ ;  /* 0x000000ffff0d7224 */ /* 0x001fce00078e00ff */
[----:B------:R-:W-:-:S07]  /*1640*/  LEPC R20, `(.L_x_17) ;  /* 0x000000001014794e */ /* 0x000fce0000000000 */
[----:B-1---5:R-:W-:Y:S05]  /*1650*/  CALL.ABS.NOINC R14 ;  /* 0x000000000e007343 */ /* 0x022fea0003c00000 */
.L_x_17:
[----:B------:R-:W-:-:S13]  /*1660*/  ISETP.NE.AND P0, PT, R68, 0x3, PT ;  /* 0x000000034400780c */ /* 0x000fda0003f05270 */
[----:B------:R-:W-:Y:S05]  /*1670*/  @!P0 BRA `(.L_x_18) ;  /* 0x0000000000048947 */ /* 0x000fea0003800000 */
[----:B------:R-:W-:Y:S01]  /*1680*/  BPT.TRAP 0x1 ;  /* 0x000000040000795c */ /* 0x000fe20000300000 */
.L_x_18:
[----:B------:R-:W0:Y:S01]  /*1690*/  S2UR UR5, SR_CgaCtaId ;  /* 0x00000000000579c3 */ /* 0x000e220000008800 */
[----:B------:R-:W-:Y:S01]  /*16a0*/  UMOV UR4, 0x400 ;  /* 0x0000040000047882 */ /* 0x000fe20000000000 */
[----:B------:R-:W-:Y:S02]  /*16b0*/  IMAD.U32 R0, RZ, RZ, UR40 ;  /* 0x00000028ff007e24 */ /* 0x000fe4000f8e00ff */
[----:B------:R-:W-:-:S03]  /*16c0*/  IMAD.U32 R3, RZ, RZ, UR42 ;  /* 0x0000002aff037e24 */ /* 0x000fc6000f8e00ff */
[----:B------:R-:W-:Y:S01]  /*16d0*/  SHF.L.U32 R0, R0, 0x1f, RZ ;  /* 0x0000001f00007819 */ /* 0x000fe200000006ff */
[----:B0-----:R-:W-:-:S06]  /*16e0*/  ULEA UR4, UR5, UR4, 0x18 ;  /* 0x0000000405047291 */ /* 0x001fcc000f8ec03f */
[----:B------:R-:W-:-:S04]  /*16f0*/  IMAD.U32 R6, RZ, RZ, UR4 ;  /* 0x00000004ff067e24 */ /* 0x000fc8000f8e00ff */
[----:B------:R-:W-:-:S04]  /*1700*/  IMAD R3, R3, 0x8, R6 ;  /* 0x0000000803037824 */ /* 0x000fc800078e0206 */
[----:B------:R0:W1:Y:S01]  /*1710*/  SYNCS.PHASECHK.TRANS64.TRYWAIT P1, [R3+URZ], R0 ;  /* 0x00000000030075a7 */ /* 0x000062000802017f */
[----:B------:R-:W-:Y:S05]  /*1720*/  @!P0 BRA `(.L_x_19) ;  /* 0x0000000000048947 */ /* 0x000fea0003800000 */
[----:B------:R-:W-:Y:S01]  /*1730*/  BPT.TRAP 0x1 ;  /* 0x000000040000795c */ /* 0x000fe20000300000 */
.L_x_19:
[----:B------:R-:W-:-:S05]  /*1740*/  IMAD.U32 R4, RZ, RZ, UR44 ;  /* 0x0000002cff047e24 */ /* 0x000fca000f8e00ff */
[----:B------:R-:W-:Y:S01]  /*1750*/  ISETP.GE.AND P2, PT, R4, 0x1, PT ;  /* 0x000000010400780c */ /* 0x000fe20003f46270 */
[----:B-1----:R-:W-:-:S12]  /*1760*/  @P1 BRA `(.L_x_20) ;  /* 0x0000000000081947 */ /* 0x002fd80003800000 */
[----:B------:R-:W1:Y:S02]  /*1770*/  SYNCS.PHASECHK.TRANS64.TRYWAIT P1, [R3+URZ], R0 ;  /* 0x00000000030075a7 */ /* 0x000e64000802017f */
[----:B-1----:R-:W-:Y:S05]  /*1780*/  @!P1 BRA `(.L_x_21) ;  /* 0x0000004800c49947 */ /* 0x002fea0003800000 */
.L_x_20:
[----:B------:R-:W-:Y:S05]  /*1790*/  WARPSYNC.ALL ;  /* 0x0000000000007948 */ /* 0x000fea0003800000 */
[----:B------:R-:W-:Y:S01]  /*17a0*/  R2UR UR4, R6 ;  /* 0x00000000060472ca */ /* 0x000fe200000e0000 */
[----:B------:R-:W-:Y:S01]  /*17b0*/  ULEA UR5, UR42, UR45, 0xb ;  /* 0x0000002d2a057291 */ /* 0x000fe2000f8e583f */
[----:B------:R-:W-:Y:S01]  /*17c0*/  WARPGROUP.ARRIVE ;  /* 0x00000000000079c5 */ /* 0x000fe20000000000 */
[----:B------:R-:W-:Y:S01]  /*17d0*/  UMOV UR9, 0x40000040 ;  /* 0x4000004000097882 */ /* 0x000fe20000000000 */
[----:B------:R-:W-:-:S04]  /*17e0*/  UMOV UR11, 0x40000040 ;  /* 0x40000040000b7882 */ /* 0x000fc80000000000 */
[----:B------:R-:W-:-:S05]  /*17f0*/  UMOV UR8, UR5 ;  /* 0x0000000500087c82 */ /* 0x000fca0008000000 */
[----:B------:R-:W-:-:S04]  /*1800*/  UIADD3 UR4, UR4, 0x18100, URZ ;  /* 0x0001810004047890 */ /* 0x000fc8000fffe03f */
[----:B------:R-:W-:-:S04]  /*1810*/  USHF.R.U32.HI UR4, URZ, 0x4, UR4 ;  /* 0x000000043f047899 */ /* 0x000fc80008011604 */
[----:B------:R-:W-:-:S04]  /*1820*/  ULOP3.LUT UR4, UR4, 0x3fff, URZ, 0xc0, !UPT ;  /* 0x00003fff04047892 */ /* 0x000fc8000f8ec03f */
[----:B------:R-:W-:-:S04]  /*1830*/  ULOP3.LUT UR4, UR4, 0x10000, URZ, 0xfc, !UPT ;  /* 0x0001000004047892 */ /* 0x000fc8000f8efc3f */
[----:B------:R-:W-:-:S07]  /*1840*/  ULEA UR6, UR42, UR4, 0xa ;  /* 0x000000042a067291 */ /* 0x000fce000f8e503f */
[----:B------:R-:W-:Y:S02]  /*1850*/  UMOV UR10, UR6 ;  /* 0x00000006000a7c82 */ /* 0x000fe40008000000 */
[----:B------:R-:W-:Y:S01]  /*1860*/  HGMMA.64x64x8.F32.TF32 R24, gdesc[UR8], RZ, !UPT, gsb0 ;  /* 0x04e00000081879f0 */ /* 0x000fe2000c0028ff */
[----:B------:R-:W-:Y:S02]  /*1870*/  UIADD3 UR8, UR5, 0x2, URZ ;  /* 0x0000000205087890 */ /* 0x000fe4000fffe03f */
[----:B------:R-:W-:Y:S01]  /*1880*/  UIADD3 UR10, UR6, 0x2, URZ ;  /* 0x00000002060a7890 */ /* 0x000fe2000fffe03f */
[----:B------:R-:W-:Y:S01]  /*1890*/  UMOV UR9, 0x40000040 ;  /* 0x4000004000097882 */ /* 0x000fe20000000000 */
[----:B------:R-:W-:Y:S01]  /*18a0*/  UMOV UR11, 0x40000040 ;  /* 0x40000040000b7882 */ /* 0x000fe20000000000 */
[----:B------:R-:W-:Y:S02]  /*18b0*/  WARPGROUP.DEPBAR.LE gsb0, 0x0 ;  /* 0x00008000000079c5 */ /* 0x000fe40000010000 */
[----:B------:R-:W-:-:S06]  /*18c0*/  WARPGROUP.ARRIVE ;  /* 0x00000000000079c5 */ /* 0x000fcc0000000000 */
[----:B------:R-:W-:Y:S01]  /*18d0*/  HGMMA.64x64x8.F32.TF32 R24, gdesc[UR8], R24, gsb0 ;  /* 0x04e00000081879f0 */ /* 0x000fe20008002818 */
        /* <DEDUP_REMOVED lines=41> */
[----:B------:R-:W-:Y:S03]  /*1b70*/  HGMMA.64x64x8.F32.TF32 R24, gdesc[UR8], R24, gsb0 ;  /* 0x04e00000081879f0 */ /* 0x000fe60008002818 */
[----:B------:R-:W-:Y:S02]  /*1b80*/  WARPGROUP.DEPBAR.LE gsb0, 0x0 ;  /* 0x00008000000079c5 */ /* 0x000fe40000010000 */
[----:B------:R-:W-:Y:S05]  /*1b90*/  @!P2 BRA `(.L_x_22) ;  /* 0x000000040098a947 */ /* 0x000fea0003800000 */
[----:B------:R-:W-:Y:S01]  /*1ba0*/  UIADD3 UR5, UR42, 0x1, URZ ;  /* 0x000000012a057890 */ /* 0x000fe2000fffe03f */
[----:B01----:R-:W-:Y:S02]  /*1bb0*/  IMAD.U32 R0, RZ, RZ, UR44 ;  /* 0x0000002cff007e24 */ /* 0x003fe4000f8e00ff */
[----:B------:R-:W-:Y:S01]  /*1bc0*/  IMAD.U32 R3, RZ, RZ, UR42 ;  /* 0x0000002aff037e24 */ /* 0x000fe2000f8e00ff */
[----:B------:R-:W-:-:S04]  /*1bd0*/  UISETP.NE.AND UP0, UPT, UR5, 0x3, UPT ;  /* 0x000000030500788c */ /* 0x000fc8000bf05270 */
[----:B------:R-:W-:Y:S02]  /*1be0*/  USEL UR6, URZ, 0x1, UP0 ;  /* 0x000000013f067887 */ /* 0x000fe40008000000 */
[----:B------:R-:W-:Y:S02]  /*1bf0*/  USEL UR5, UR5, URZ, UP0 ;  /* 0x0000003f05057287 */ /* 0x000fe40008000000 */
[----:B------:R-:W-:-:S06]  /*1c00*/  ULOP3.LUT UR6, UR40, UR6, URZ, 0x3c, !UPT ;  /* 0x0000000628067292 */ /* 0x000fcc000f8e3c3f */
[----:B------:R-:W-:-:S07]  /*1c10*/  IMAD.U32 R7, RZ, RZ, UR6 ;  /* 0x00000006ff077e24 */ /* 0x000fce000f8e00ff */
.L_x_29:
[----:B------:R-:W-:Y:S05]  /*1c20*/  @!P0 BRA `(.L_x_23) ;  /* 0x0000000000048947 */ /* 0x000fea0003800000 */
[----:B------:R-:W-:Y:S01]  /*1c30*/  BPT.TRAP 0x1 ;  /* 0x000000040000795c */ /* 0x000fe20000300000 */
.L_x_23:
[----:B------:R-:W0:Y:S01]  /*1c40*/  S2UR UR7, SR_CgaCtaId ;  /* 0x00000000000779c3 */ /* 0x000e220000008800 */
[----:B------:R-:W-:Y:S01]  /*1c50*/  UMOV UR6, 0x400 ;  /* 0x0000040000067882 */ /* 0x000fe20000000000 */
[----:B------:R-:W-:Y:S01]  /*1c60*/  IMAD.U32 R5, RZ, RZ, UR5 ;  /* 0x00000005ff057e24 */ /* 0x000fe2000f8e00ff */
[----:B------:R-:W-:Y:S01]  /*1c70*/  SHF.L.U32 R4, R7, 0x1f, RZ ;  /* 0x0000001f07047819 */ /* 0x000fe200000006ff */
[----:B0-----:R-:W-:-:S06]  /*1c80*/  ULEA UR6, UR7, UR6, 0x18 ;  /* 0x0000000607067291 */ /* 0x001fcc000f8ec03f */
[----:B------:R-:W-:-:S04]  /*1c90*/  IMAD.U32 R6, RZ, RZ, UR6 ;  /* 0x00000006ff067e24 */ /* 0x000fc8000f8e00ff */
[----:B------:R-:W-:-:S04]  /*1ca0*/  IMAD R5, R5, 0x8, R6 ;  /* 0x0000000805057824 */ /* 0x000fc800078e0206 */
[----:B------:R0:W1:Y:S01]  /*1cb0*/  SYNCS.PHASECHK.TRANS64.TRYWAIT P1, [R5+URZ], R4 ;  /* 0x00000004050075a7 */ /* 0x000062000802017f */
[----:B------:R-:W-:Y:S05]  /*1cc0*/  @!P0 BRA `(.L_x_24) ;  /* 0x0000000000048947 */ /* 0x000fea0003800000 */
[----:B------:R-:W-:Y:S01]  /*1cd0*/  BPT.TRAP 0x1 ;  /* 0x000000040000795c */ /* 0x000fe20000300000 */
.L_x_24:
[----:B-1----:R-:W-:Y:S05]  /*1ce0*/  @P1 BRA `(.L_x_25) ;  /* 0x0000000000081947 */ /* 0x002fea0003800000 */
[----:B------:R-:W1:Y:S02]  /*1cf0*/  SYNCS.PHASECHK.TRANS64.TRYWAIT P1, [R5+URZ], R4 ;  /* 0x00000004050075a7 */ /* 0x000e64000802017f */
[----:B-1----:R-:W-:Y:S05]  /*1d00*/  @!P1 BRA `(.L_x_26) ;  /* 0x0000004400789947 */ /* 0x002fea0003800000 */
.L_x_25:
[----:B------:R-:W-:Y:S01]  /*1d10*/  ULEA UR6, UR5, UR45, 0xb ;  /* 0x0000002d05067291 */ /* 0x000fe2000f8e583f */
[----:B------:R-:W-:Y:S01]  /*1d20*/  WARPGROUP.ARRIVE ;  /* 0x00000000000079c5 */ /* 0x000fe20000000000 */
[----:B------:R-:W-:Y:S01]  /*1d30*/  ULEA UR7, UR5, UR4, 0xa ;  /* 0x0000000405077291 */ /* 0x000fe2000f8e503f */
[----:B------:R-:W-:Y:S01]  /*1d40*/  UMOV UR9, 0x40000040 ;  /* 0x4000004000097882 */ /* 0x000fe20000000000 */
[----:B------:R-:W-:-:S03]  /*1d50*/  UMOV UR11, 0x40000040 ;  /* 0x40000040000b7882 */ /* 0x000fc60000000000 */
[----:B------:R-:W-:Y:S02]  /*1d60*/  UMOV UR8, UR6 ;  /* 0x0000000600087c82 */ /* 0x000fe40008000000 */
[----:B------:R-:W-:Y:S02]  /*1d70*/  UMOV UR10, UR7 ;  /* 0x00000007000a7c82 */ /* 0x000fe40008000000 */
[----:B------:R-:W-:Y:S01]  /*1d80*/  HGMMA.64x64x8.F32.TF32 R24, gdesc[UR8], R24, gsb0 ;  /* 0x04e00000081879f0 */ /* 0x000fe20008002818 */
[----:B------:R-:W-:Y:S02]  /*1d90*/  UIADD3 UR8, UR6, 0x2, URZ ;  /* 0x0000000206087890 */ /* 0x000fe4000fffe03f */
[----:B------:R-:W-:Y:S01]  /*1da0*/  UIADD3 UR10, UR7, 0x2, URZ ;  /* 0x00000002070a7890 */ /* 0x000fe2000fffe03f */
[----:B------:R-:W-:Y:S01]  /*1db0*/  UMOV UR9, 0x40000040 ;  /* 0x4000004000097882 */ /* 0x000fe20000000000 */
[----:B------:R-:W-:Y:S01]  /*1dc0*/  UMOV UR11, 0x40000040 ;  /* 0x40000040000b7882 */ /* 0x000fe20000000000 */
[----:B------:R-:W-:-:S02]  /*1dd0*/  WARPGROUP.DEPBAR.LE gsb0, 0x0 ;  /* 0x00008000000079c5 */ /* 0x000fc40000010000 */
        /* <DEDUP_REMOVED lines=46> */
[----:B------:R-:W-:Y:S01]  /*20c0*/  BPT.TRAP 0x1 ;  /* 0x000000040000795c */ /* 0x000fe20000300000 */
.L_x_27:
[----:B------:R-:W-:-:S13]  /*20d0*/  ISETP.NE.AND P1, PT, R22, RZ, PT ;  /* 0x000000ff1600720c */ /* 0x000fda0003f25270 */
[----:B01----:R-:W-:-:S04]  /*20e0*/  @P1 IMAD R4, R3, 0x8, R6 ;  /* 0x0000000803041824 */ /* 0x003fc800078e0206 */
[----:B------:R-:W-:-:S05]  /*20f0*/  @P1 VIADD R4, R4, 0x18 ;  /* 0x0000001804041836 */ /* 0x000fca0000000000 */
[----:B------:R-:W-:-:S04]  /*2100*/  @P1 PRMT R4, R19, 0x654, R4 ;  /* 0x0000065413041816 */ /* 0x000fc80000000004 */
[----:B------:R0:W-:Y:S01]  /*2110*/  @P1 SYNCS.ARRIVE.TRANS64.RED.A1T0 RZ, [R4+URZ], RZ ;  /* 0x000000ff04ff19a7 */ /* 0x0001e2000810043f */
[----:B------:R-:W-:-:S13]  /*2120*/  ISETP.GT.U32.AND P1, PT, R18, 0x1, PT ;  /* 0x000000011200780c */ /* 0x000fda0003f24070 */
[----:B0-----:R-:W-:Y:S05]  /*2130*/  @P1 BRA `(.L_x_28) ;  /* 0x0000000000041947 */ /* 0x001fea0003800000 */
[----:B------:R-:W-:Y:S01]  /*2140*/  BPT.TRAP 0x1 ;  /* 0x000000040000795c */ /* 0x000fe20000300000 */
.L_x_28:
[----:B------:R-:W-:Y:S01]  /*2150*/  UIADD3 UR5, UR5, 0x1, URZ ;  /* 0x0000000105057890 */ /* 0x000fe2000fffe03f */
[C---:B------:R-:W-:Y:S01]  /*2160*/  ISETP.GT.AND P2, PT, R0.reuse, 0x1, PT ;  /* 0x000000010000780c */ /* 0x040fe20003f44270 */
[----:B------:R-:W-:Y:S02]  /*2170*/  VIADD R3, R3, 0x1 ;  /* 0x0000000103037836 */ /* 0x000fe40000000000 */
[----:B------:R-:W-:Y:S01]  /*2180*/  UISETP.NE.AND UP0, UPT, UR5, 0x3, UPT ;  /* 0x000000030500788c */ /* 0x000fe2000bf05270 */
[----:B------:R-:W-:Y:S02]  /*2190*/  VIADD R0, R0, 0xffffffff ;  /* 0xffffffff00007836 */ /* 0x000fe40000000000 */
[C---:B------:R-:W-:Y:S01]  /*21a0*/  ISETP.NE.AND P1, PT, R3.reuse, 0x3, PT ;  /* 0x000000030300780c */ /* 0x040fe20003f25270 */
[----:B------:R-:W-:Y:S02]  /*21b0*/  USEL UR6, URZ, 0x1, UP0 ;  /* 0x000000013f067887 */ /* 0x000fe40008000000 */
[----:B------:R-:W-:Y:S01]  /*21c0*/  USEL UR5, UR5, URZ, UP0 ;  /* 0x0000003f05057287 */ /* 0x000fe20008000000 */
[----:B------:R-:W-:-:S03]  /*21d0*/  SEL R3, R3, RZ, P1 ;  /* 0x000000ff03037207 */ /* 0x000fc60000800000 */
[----:B------:R-:W-:Y:S01]  /*21e0*/  LOP3.LUT R7, R7, UR6, RZ, 0x3c, !PT ;  /* 0x0000000607077c12 */ /* 0x000fe2000f8e3cff */
[----:B------:R-:W-:Y:S07]  /*21f0*/  @P2 BRA `(.L_x_29) ;  /* 0xfffffff800882947 */ /* 0x000fee000383ffff */
.L_x_22:
[----:B01----:R-:W0:Y:S02]  /*2200*/  LDC R0, c[0x0][0x28c] ;  /* 0x0000a300ff007b82 */ /* 0x003e240000000800 */
[----:B0-----:R-:W-:-:S13]  /*2210*/  ISETP.GE.AND P1, PT, R0, 0x1, PT ;  /* 0x000000010000780c */ /* 0x001fda0003f26270 */
[----:B------:R-:W-:Y:S05]  /*2220*/  @!P1 BRA `(.L_x_30) ;  /* 0x0000000000449947 */ /* 0x000fea0003800000 */
[----:B------:R-:W-:Y:S05]  /*2230*/  @!P0 BRA `(.L_x_31) ;  /* 0x0000000000048947 */ /* 0x000fea0003800000 */
[----:B------:R-:W-:Y:S01]  /*2240*/  BPT.TRAP 0x1 ;  /* 0x000000040000795c */ /* 0x000fe20000300000 */
.L_x_31:
[----:B------:R-:W-:-:S13]  /*2250*/  ISETP.NE.AND P0, PT, R22, RZ, PT ;  /* 0x000000ff1600720c */ /* 0x000fda0003f05270 */
[----:B------:R-:W-:-:S05]  /*2260*/  VOTEU.ANY UP0, P0 ;  /* 0x00000000003f7886 */ /* 0x000fca0000000100 */
[----:B------:R-:W-:-:S06]  /*2270*/  @UP0 UIADD3 UR4, UR44, UR42, URZ ;  /* 0x0000002a2c040290 */ /* 0x000fcc000fffe03f */
[----:B------:R-:W-:Y:S02]  /*2280*/  IMAD.U32 R4, RZ, RZ, UR4 ;  /* 0x00000004ff047e24 */ /* 0x000fe4000f8e00ff */
[----:B------:R-:W-:Y:S02]  /*2290*/  IMAD.U32 R3, RZ, RZ, UR4 ;  /* 0x00000004ff037e24 */ /* 0x000fe4000f8e00ff */
[----:B------:R-:W-:-:S05]  /*22a0*/  @P0 IMAD.WIDE.U32 R4, R4, -0x55555555, RZ ;  /* 0xaaaaaaab04040825 */ /* 0x000fca00078e00ff */
[----:B------:R-:W-:-:S05]  /*22b0*/  @P0 SHF.R.U32.HI R0, RZ, 0x1, R5 ;  /* 0x00000001ff000819 */ /* 0x000fca0000011605 */
[----:B------:R-:W-:-:S04]  /*22c0*/  @P0 IMAD R0, R0, -0x3, R3 ;  /* 0xfffffffd00000824 */ /* 0x000fc800078e0203 */
[----:B------:R-:W-:-:S04]  /*22d0*/  @P0 IMAD R0, R0, 0x8, R6 ;  /* 0x0000000800000824 */ /* 0x000fc800078e0206 */
[----:B------:R-:W-:-:S05]  /*22e0*/  @P0 VIADD R0, R0, 0x18 ;  /* 0x0000001800000836 */ /* 0x000fca0000000000 */
[----:B------:R-:W-:-:S04]  /*22f0*/  @P0 PRMT R0, R19, 0x654, R0 ;  /* 0x0000065413000816 */ /* 0x000fc80000000000 */
[----:B------:R0:W-:Y:S01]  /*2300*/  @P0 SYNCS.ARRIVE.TRANS64.RED.A1T0 RZ, [R0+URZ], RZ ;  /* 0x000000ff00ff09a7 */ /* 0x0001e2000810043f */
[----:B------:R-:W-:-:S13]  /*2310*/  ISETP.GT.U32.AND P0, PT, R18, 0x1, PT ;  /* 0x000000011200780c */ /* 0x000fda0003f04070 */
[----:B0-----:R-:W-:Y:S05]  /*2320*/  @P0 BRA `(.L_x_30) ;  /* 0x0000000000040947 */ /* 0x001fea0003800000 */
[----:B------:R-:W-:Y:S01]  /*2330*/  BPT.TRAP 0x1 ;  /* 0x000000040000795c */ /* 0x000fe20000300000 */
.L_x_30:
[----:B------:R-:W-:Y:S01]  /*2340*/  IMAD.SHL.U32 R6, R70, 0x40, RZ ;  /* 0x0000004046067824 */ /* 0x000fe200078e00ff */
[----:B------:R-:W-:Y:S01]  /*2350*/  UIADD3 UR42, UR43, UR42, URZ ;  /* 0x0000002a2b2a7290 */ /* 0x000fe2000fffe03f */
[----:B------:R-:W-:Y:S01]  /*2360*/  SHF.R.S32.HI R9, RZ, 0x1f, R69 ;  /* 0x0000001fff097819 */ /* 0x000fe20000011445 */
[----:B------:R-:W-:Y:S01]  /*2370*/  UISETP.GE.U32.AND UP1, UPT, UR43, 0x3, UPT ;  /* 0x000000032b00788c */ /* 0x000fe2000bf26070 */
[----:B------:R-:W-:Y:S01]  /*2380*/  IMAD.SHL.U32 R8, R71, 0x80, RZ ;  /* 0x0000008047087824 */ /* 0x000fe200078e00ff */
[----:B------:R-:W-:Y:S01]  /*2390*/  ULDC UR7, c[0x0][0x288] ;  /* 0x0000a20000077ab9 */ /* 0x000fe20000000800 */
[C---:B------:R-:W-:Y:S01]  /*23a0*/  LOP3.LUT R10, R6.reuse, 0x6, R63, 0xf8, !PT ;  /* 0x00000006060a7812 */ /* 0x040fe200078ef83f */
[----:B------:R-:W-:Y:S01]  /*23b0*/  UISETP.GT.U32.AND UP0, UPT, UR42, 0x2, UPT ;  /* 0x000000022a00788c */ /* 0x000fe2000bf04070 */
[----:B------:R-:W-:Y:S01]  /*23c0*/  ISETP.GE.AND P0, PT, R6, UR7, PT ;  /* 0x0000000706007c0c */ /* 0x000fe2000bf06270 */
[----:B------:R-:W-:Y:S01]  /*23d0*/  ULDC.64 UR4, c[0x0][0x5d0] ;  /* 0x0001740000047ab9 */ /* 0x000fe20000000a00 */
[--C-:B------:R-:W-:Y:S01]  /*23e0*/  SHF.R.S32.HI R11, RZ, 0x1f, R10.reuse ;  /* 0x0000001fff0b7819 */ /* 0x100fe2000001140a */
[----:B------:R-:W-:Y:S01]  /*23f0*/  ULDC UR10, c[0x0][0x284] ;  /* 0x0000a100000a7ab9 */ /* 0x000fe20000000800 */
[----:B------:R-:W-:Y:S01]  /*2400*/  IMAD R0, R9, UR4, RZ ;  /* 0x0000000409007c24 */ /* 0x000fe2000f8e02ff */
[----:B------:R-:W-:Y:S01]  /*2410*/  UISETP.LT.U32.AND UP0, UPT, UR43, 0x3, UP0 ;  /* 0x000000032b00788c */ /* 0x000fe20008701070 */
[----:B------:R-:W-:Y:S01]  /*2420*/  ISETP.GE.OR P0, PT, R8, UR10, P0 ;  /* 0x0000000a08007c0c */ /* 0x000fe20008706670 */
[----:B------:R-:W-:Y:S01]  /*2430*/  IMAD.WIDE.U32 R4, R69, UR4, R10 ;  /* 0x0000000445047c25 */ /* 0x000fe2000f8e000a */
[----:B------:R-:W-:Y:S01]  /*2440*/  ULDC.64 UR8, c[0x0][0x5c8] ;  /* 0x0001720000087ab9 */ /* 0x000fe20000000a00 */
[----:B------:R-:W-:-:S02]  /*2450*/  USEL UR6, URZ, 0x1, !UP0 ;  /* 0x000000013f067887 */ /* 0x000fc4000c000000 */
[----:B------:R-:W-:Y:S01]  /*2460*/  IMAD R3, R69, UR5, R0 ;  /* 0x0000000545037c24 */ /* 0x000fe2000f8e0200 */
[----:B------:R-:W-:Y:S01]  /*2470*/  @UP1 UIMAD.WIDE.U32 UR4, UR42, -0x55555555, URZ ;  /* 0xaaaaaaab2a0418a5 */ /* 0x000fe2000f8e003f */
[----:B------:R-:W-:Y:S01]  /*2480*/  IMAD.WIDE R70, R71, 0x80, R56 ;  /* 0x0000008047467825 */ /* 0x000fe200078e0238 */
[----:B------:R-:W-:Y:S02]  /*2490*/  ULOP3.LUT UR40, UR40, UR6, URZ, 0x3c, !UPT ;  /* 0x0000000628287292 */ /* 0x000fe4000f8e3c3f */
[----:B------:R-:W-:Y:S01]  /*24a0*/  @UP1 USHF.R.U32.HI UR4, URZ, 0x1, UR5 ;  /* 0x000000013f041899 */ /* 0x000fe20008011605 */
[----:B------:R-:W-:Y:S02]  /*24b0*/  IMAD.IADD R5, R5, 0x1, R3 ;  /* 0x0000000105057824 */ /* 0x000fe400078e0203 */
[----:B------:R-:W-:Y:S01]  /*24c0*/  IMAD R3, R71, UR8, RZ ;  /* 0x0000000847037c24 */ /* 0x000fe2000f8e02ff */
[----:B------:R-:W-:Y:S01]  /*24d0*/  @UP1 ULOP3.LUT UR40, UR40, 0x1, UR4, 0x78, !UPT ;  /* 0x0000000128281892 */ /* 0x000fe2000f8e7804 */
[----:B------:R-:W-:-:S04]  /*24e0*/  IMAD.WIDE.U32 R72, R70, UR8, R4 ;  /* 0x0000000846487c25 */ /* 0x000fc8000f8e0004 */
[----:B------:R-:W-:Y:S02]  /*24f0*/  IMAD R7, R70, UR9, R3 ;  /* 0x0000000946077c24 */ /* 0x000fe4000f8e0203 */
[----:B------:R-:W-:Y:S01]  /*2500*/  IMAD.MOV.U32 R0, RZ, RZ, -0x1 ;  /* 0xffffffffff007424 */ /* 0x000fe200078e00ff */
[----:B------:R-:W-:Y:S06]  /*2510*/  @P0 BRA `(.L_x_32) ;  /* 0x0000002000780947 */ /* 0x000fec0003800000 */
[----:B-----5:R-:W-:Y:S01]  /*2520*/  FSETP.NEU.AND P1, PT, R58, RZ, PT ;  /* 0x000000ff3a00720b */ /* 0x020fe20003f2d000 */
[----:B------:R-:W-:Y:S01]  /*2530*/  IMAD.IADD R6, R62, 0x1, -R6 ;  /* 0x000000013e067824 */ /* 0x000fe200078e0a06 */
[----:B------:R-:W-:Y:S01]  /*2540*/  BSSY B0, `(.L_x_32) ;  /* 0x000021b000007945 */ /* 0x000fe20003800000 */
[----:B------:R-:W-:Y:S02]  /*2550*/  IMAD.IADD R3, R67, 0x1, -R8 ;  /* 0x0000000143037824 */ /* 0x000fe400078e0a08 */
[----:B------:R-:W-:Y:S01]  /*2560*/  IMAD.IADD R83, R73, 0x1, R7 ;  /* 0x0000000149537824 */ /* 0x000fe200078e0207 */
[----:B------:R-:W-:-:S04]  /*2570*/  ISETP.GT.AND P0, PT, R6, RZ, PT ;  /* 0x000000ff0600720c */ /* 0x000fc80003f04270 */
[----:B------:R-:W-:-:S03]  /*2580*/  ISETP.GT.AND P2, PT, R3, RZ, P0 ;  /* 0x000000ff0300720c */ /* 0x000fc60000744270 */
[----:B------:R-:W-:Y:S10]  /*2590*/  @!P1 BRA `(.L_x_33) ;  /* 0x0000001400dc9947 */ /* 0x000ff40003800000 */
[----:B------:R-:W0:Y:S01]  /*25a0*/  LDC.64 R76, c[0x0][0x5b8] ;  /* 0x00016e00ff4c7b82 */ /* 0x000e220000000a00 */
[----:B------:R-:W-:-:S07]  /*25b0*/  ULDC.64 UR4, c[0x0][0x5c0] ;  /* 0x0001700000047ab9 */ /* 0x000fce0000000a00 */
[----:B------:R-:W1:Y:S08]  /*25c0*/  LDC.64 R78, c[0x0][0x5b0] ;  /* 0x00016c00ff4e7b82 */ /* 0x000e700000000a00 */
[----:B------:R-:W2:Y:S01]  /*25d0*/  LDC.64 R80, c[0x0][0x5a8] ;  /* 0x00016a00ff507b82 */ /* 0x000ea20000000a00 */
[-C--:B0-----:R-:W-:Y:S02]  /*25e0*/  IMAD R4, R9, R76.reuse, RZ ;  /* 0x0000004c09047224 */ /* 0x081fe400078e02ff */
[----:B------:R-:W-:-:S04]  /*25f0*/  IMAD.WIDE.U32 R74, R69, R76, R10 ;  /* 0x0000004c454a7225 */ /* 0x000fc800078e000a */
[----:B------:R-:W-:Y:S02]  /*2600*/  IMAD R73, R69, R77, R4 ;  /* 0x0000004d45497224 */ /* 0x000fe400078e0204 */
[-C--:B-1----:R-:W-:Y:S02]  /*2610*/  IMAD R4, R71, R78.reuse, RZ ;  /* 0x0000004e47047224 */ /* 0x082fe400078e02ff */
[----:B------:R-:W-:Y:S02]  /*2620*/  IMAD.IADD R13, R75, 0x1, R73 ;  /* 0x000000014b0d7824 */ /* 0x000fe400078e0249 */
[----:B------:R-:W-:Y:S02]  /*2630*/  IMAD.MOV.U32 R12, RZ, RZ, R74 ;  /* 0x000000ffff0c7224 */ /* 0x000fe400078e004a */
[C---:B------:R-:W-:Y:S02]  /*2640*/  IMAD R71, R70.reuse, R79, R4 ;  /* 0x0000004f46477224 */ /* 0x040fe400078e0204 */
[----:B------:R-:W-:-:S04]  /*2650*/  IMAD.WIDE.U32 R4, R70, R78, R12 ;  /* 0x0000004e46047225 */ /* 0x000fc800078e000c */
[----:B------:R-:W-:Y:S01]  /*2660*/  IMAD.IADD R5, R5, 0x1, R71 ;  /* 0x0000000105057824 */ /* 0x000fe200078e0247 */
[----:B--2---:R-:W-:-:S04]  /*2670*/  LEA R14, P1, R4, R80, 0x2 ;  /* 0x00000050040e7211 */ /* 0x004fc800078210ff */
[----:B------:R-:W-:-:S05]  /*2680*/  LEA.HI.X R15, R4, R81, R5, 0x2, P1 ;  /* 0x00000051040f7211 */ /* 0x000fca00008f1405 */
[----:B------:R0:W2:Y:S01]  /*2690*/  @P2 LDG.E.LTC128B R7, desc[UR36][R14.64] ;  /* 0x000000240e072981 */ /* 0x0000a2000c1e1920 */
[----:B------:R-:W-:Y:S01]  /*26a0*/  LEA R8, P3, R72, UR4, 0x2 ;  /* 0x0000000448087c11 */ /* 0x000fe2000f8610ff */
[----:B------:R-:W-:Y:S01]  /*26b0*/  IMAD.WIDE.U32 R4, R70, R78, R10 ;  /* 0x0000004e46047225 */ /* 0x000fe200078e000a */
[----:B------:R-:W-:Y:S01]  /*26c0*/  ISETP.GT.AND P1, PT, R6, 0x1, PT ;  /* 0x000000010600780c */ /* 0x000fe20003f24270 */
[----:B------:R-:W-:Y:S02]  /*26d0*/  BSSY B1, `(.L_x_34) ;  /* 0x0000012000017945 */ /* 0x000fe40003800000 */
[----:B------:R-:W-:Y:S02]  /*26e0*/  IMAD.IADD R5, R71, 0x1, R5 ;  /* 0x0000000147057824 */ /* 0x000fe400078e0205 */
[----:B------:R-:W-:Y:S01]  /*26f0*/  IMAD.WIDE.U32 R20, R69, R76, R4 ;  /* 0x0000004c45147225 */ /* 0x000fe200078e0004 */
[----:B0-----:R-:W-:-:S03]  /*2700*/  SHF.L.U64.HI R15, R78, 0x3, R79 ;  /* 0x000000034e0f7819 */ /* 0x001fc6000001024f */
[----:B------:R-:W-:Y:S01]  /*2710*/  IMAD.IADD R5, R73, 0x1, R21 ;  /* 0x0000000149057824 */ /* 0x000fe200078e0215 */
[----:B------:R-:W-:Y:S01]  /*2720*/  LEA R4, P4, R20, R80, 0x2 ;  /* 0x0000005014047211 */ /* 0x000fe200078810ff */
[----:B------:R-:W-:-:S03]  /*2730*/  IMAD.SHL.U32 R14, R78, 0x8, RZ ;  /* 0x000000084e0e7824 */ /* 0x000fc600078e00ff */
[----:B------:R-:W-:Y:S01]  /*2740*/  LEA.HI.X R5, R20, R81, R5, 0x2, P4 ;  /* 0x0000005114057211 */ /* 0x000fe200020f1405 */
[----:B------:R-:W-:Y:S01]  /*2750*/  IMAD.WIDE.U32 R20, R70, R78, R14 ;  /* 0x0000004e46147225 */ /* 0x000fe200078e000e */
[----:B--2---:R-:W-:-:S05]  /*2760*/  LOP3.LUT R9, R7, 0xffffe000, RZ, 0xc0, !PT ;  /* 0xffffe00007097812 */ /* 0x004fca00078ec0ff */
[----:B------:R-:W-:-:S04]  /*2770*/  FMUL R9, R9, R58 ;  /* 0x0000003a09097220 */ /* 0x000fc80000400000 */
[----:B------:R-:W-:Y:S01]  /*2780*/  FFMA R77, R24, R23, R9 ;  /* 0x00000017184d7223 */ /* 0x000fe20000000009 */
[----:B------:R-:W-:Y:S02]  /*2790*/  LEA.HI.X R9, R72, UR5, R83, 0x2, P3 ;  /* 0x0000000548097c11 */ /* 0x000fe400098f1453 */
[----:B------:R-:W-:Y:S02]  /*27a0*/  ISETP.GT.AND P3, PT, R3, RZ, P1 ;  /* 0x000000ff0300720c */ /* 0x000fe40000f64270 */
[----:B------:R-:W-:-:S05]  /*27b0*/  F2FP.TF32.F32.PACK_B R77, R77 ;  /* 0x0000004dff4d723e */ /* 0x000fca00024050ff */
[----:B------:R0:W-:Y:S06]  /*27c0*/  @P2 STG.E desc[UR36][R8.64], R77 ;  /* 0x0000004d08002986 */ /* 0x0001ec000c101924 */
[----:B------:R-:W-:Y:S05]  /*27d0*/  @!P3 BRA `(.L_x_35) ;  /* 0x000000000004b947 */ /* 0x000fea0003800000 */
[----:B------:R1:W5:Y:S02]  /*27e0*/  LDG.E.LTC128B R7, desc[UR36][R4.64+0x4] ;  /* 0x0000042404077981 */ /* 0x000364000c1e1920 */
.L_x_35:
[----:B------:R-:W-:Y:S05]  /*27f0*/  BSYNC B1 ;  /* 0x0000000000017941 */ /* 0x000fea0003800000 */
.L_x_34:
[----:B-----5:R-:W-:Y:S01]  /*2800*/  LOP3.LUT R15, R7, 0xffffe000, RZ, 0xc0, !PT ;  /* 0xffffe000070f7812 */ /* 0x020fe200078ec0ff */
[----:B------:R-:W-:Y:S01]  /*2810*/  IMAD.IADD R71, R71, 0x1, R21 ;  /* 0x0000000147477824 */ /* 0x000fe200078e0215 */
[----:B------:R-:W-:Y:S01]  /*2820*/  IADD3 R74, P2, R74, R20, RZ ;  /* 0x000000144a4a7210 */ /* 0x000fe20007f5e0ff */
[----:B------:R-:W-:Y:S01]  /*2830*/  IMAD.MOV.U32 R24, RZ, RZ, R7 ;  /* 0x000000ffff187224 */ /* 0x000fe200078e0007 */
[----:B------:R-:W-:Y:S01]  /*2840*/  ISETP.GT.AND P0, PT, R3, 0x8, P0 ;  /* 0x000000080300780c */ /* 0x000fe20000704270 */
[----:B------:R-:W-:Y:S02]  /*2850*/  FMUL R12, R15, R58 ;  /* 0x0000003a0f0c7220 */ /* 0x000fe40000400000 */
[----:B------:R-:W-:Y:S01]  /*2860*/  IMAD.X R13, R71, 0x1, R13, P2 ;  /* 0x00000001470d7824 */ /* 0x000fe200010e060d */
[----:B------:R-:W-:Y:S01]  /*2870*/  LEA R14, P2, R74, R80, 0x2 ;  /* 0x000000504a0e7211 */ /* 0x000fe200078410ff */
[----:B------:R-:W-:-:S03]  /*2880*/  FFMA R25, R25, R23, R12 ;  /* 0x0000001719197223 */ /* 0x000fc6000000000c */
[----:B------:R-:W-:Y:S02]  /*2890*/  LEA.HI.X R15, R74, R81, R13, 0x2, P2 ;  /* 0x000000514a0f7211 */ /* 0x000fe400010f140d */
[----:B------:R-:W-:-:S05]  /*28a0*/  F2FP.TF32.F32.PACK_B R25, R25 ;  /* 0x00000019ff19723e */ /* 0x000fca00024050ff */
[----:B------:R2:W-:Y:S04]  /*28b0*/  @P3 STG.E desc[UR36][R8.64+0x4], R25 ;  /* 0x0000041908003986 */ /* 0x0005e8000c101924 */
[----:B------:R-:W3:Y:S01]  /*28c0*/  @P0 LDG.E.LTC128B R24, desc[UR36][R14.64] ;  /* 0x000000240e180981 */ /* 0x000ee2000c1e1920 */
[----:B------:R-:W-:Y:S01]  /*28d0*/  IADD3 R20, P2, R10, R20, RZ ;  /* 0x000000140a147210 */ /* 0x000fe20007f5e0ff */
[----:B------:R-:W-:Y:S01]  /*28e0*/  BSSY B1, `(.L_x_36) ;  /* 0x0000011000017945 */ /* 0x000fe20003800000 */
[----:B------:R-:W-:-:S03]  /*28f0*/  ISETP.GT.AND P1, PT, R3, 0x8, P1 ;  /* 0x000000080300780c */ /* 0x000fc60000f24270 */
[----:B------:R-:W-:Y:S01]  /*2900*/  IMAD.X R21, R11, 0x1, R71, P2 ;  /* 0x000000010b157824 */ /* 0x000fe200010e0647 */
[C---:B------:R-:W-:Y:S02]  /*2910*/  SHF.L.U64.HI R11, R59.reuse, 0x2, R60 ;  /* 0x000000023b0b7819 */ /* 0x040fe4000001023c */
[----:B------:R-:W-:Y:S01]  /*2920*/  LEA R12, P2, R59, R8, 0x2 ;  /* 0x000000083b0c7211 */ /* 0x000fe200078410ff */
[----:B------:R-:W-:-:S04]  /*2930*/  IMAD.WIDE.U32 R20, R69, R76, R20 ;  /* 0x0000004c45147225 */ /* 0x000fc800078e0014 */
[----:B------:R-:W-:Y:S01]  /*2940*/  IMAD.X R13, R11, 0x1, R9, P2 ;  /* 0x000000010b0d7824 */ /* 0x000fe200010e0609 */
[----:B------:R-:W-:Y:S02]  /*2950*/  LEA R10, P3, R20, R80, 0x2 ;  /* 0x00000050140a7211 */ /* 0x000fe400078610ff */
[----:B---3--:R-:W-:-:S05]  /*2960*/  LOP3.LUT R7, R24, 0xffffe000, RZ, 0xc0, !PT ;  /* 0xffffe00018077812 */ /* 0x008fca00078ec0ff */
[----:B------:R-:W-:-:S04]  /*2970*/  FMUL R7, R7, R58 ;  /* 0x0000003a07077220 */ /* 0x000fc80000400000 */
[----:B------:R-:W-:Y:S01]  /*2980*/  FFMA R69, R26, R23, R7 ;  /* 0x000000171a457223 */ /* 0x000fe20000000007 */
[----:B------:R-:W-:-:S04]  /*2990*/  IMAD.IADD R7, R73, 0x1, R21 ;  /* 0x0000000149077824 */ /* 0x000fc800078e0215 */
[----:B------:R-:W-:Y:S02]  /*29a0*/  F2FP.TF32.F32.PACK_B R69, R69 ;  /* 0x00000045ff45723e */ /* 0x000fe400024050ff */
[----:B------:R-:W-:-:S03]  /*29b0*/  LEA.HI.X R11, R20, R81, R7, 0x2, P3 ;  /* 0x00000051140b7211 */ /* 0x000fc600018f1407 */
[----:B------:R2:W-:Y:S01]  /*29c0*/  @P0 STG.E desc[UR36][R12.64], R69 ;  /* 0x000000450c000986 */ /* 0x0005e2000c101924 */
[----:B------:R-:W-:Y:S05]  /*29d0*/  @!P1 BRA `(.L_x_37) ;  /* 0x0000000000049947 */ /* 0x000fea0003800000 */
[----:B------:R3:W5:Y:S02]  /*29e0*/  LDG.E.LTC128B R24, desc[UR36][R10.64+0x4] ;  /* 0x000004240a187981 */ /* 0x000764000c1e1920 */
.L_x_37:
[----:B------:R-:W-:Y:S05]  /*29f0*/  BSYNC B1 ;  /* 0x0000000000017941 */ /* 0x000fea0003800000 */
.L_x_36:
[----:B-----5:R-:W-:Y:S01]  /*2a00*/  LOP3.LUT R7, R24, 0xffffe000, RZ, 0xc0, !PT ;  /* 0xffffe00018077812 */ /* 0x020fe200078ec0ff */
[----:B------:R-:W-:Y:S01]  /*2a10*/  BSSY B1, `(.L_x_38) ;  /* 0x0000009000017945 */ /* 0x000fe20003800000 */
[----:B------:R-:W-:-:S03]  /*2a20*/  ISETP.GT.AND P0, PT, R6, 0x8, PT ;  /* 0x000000080600780c */ /* 0x000fc60003f04270 */
[----:B------:R-:W-:Y:S01]  /*2a30*/  FMUL R14, R7, R58 ;  /* 0x0000003a070e7220 */ /* 0x000fe20000400000 */
[----:B------:R-:W-:-:S03]  /*2a40*/  ISETP.GT.AND P2, PT, R3, RZ, P0 ;  /* 0x000000ff0300720c */ /* 0x000fc60000744270 */
[----:B------:R-:W-:-:S05]  /*2a50*/  FFMA R27, R27, R23, R14 ;  /* 0x000000171b1b7223 */ /* 0x000fca000000000e */
[----:B------:R-:W-:-:S05]  /*2a60*/  F2FP.TF32.F32.PACK_B R27, R27 ;  /* 0x0000001bff1b723e */ /* 0x000fca00024050ff */
[----:B------:R4:W-:Y:S01]  /*2a70*/  @P1 STG.E desc[UR36][R12.64+0x4], R27 ;  /* 0x0000041b0c001986 */ /* 0x0009e2000c101924 */
[----:B------:R-:W-:Y:S05]  /*2a80*/  @!P2 BRA `(.L_x_39) ;  /* 0x000000000004a947 */ /* 0x000fea0003800000 */
[----:B------:R0:W5:Y:S02]  /*2a90*/  LDG.E.LTC128B R24, desc[UR36][R4.64+0x20] ;  /* 0x0000202404187981 */ /* 0x000164000c1e1920 */
.L_x_39:
[----:B------:R-:W-:Y:S05]  /*2aa0*/  BSYNC B1 ;  /* 0x0000000000017941 */ /* 0x000fea0003800000 */
.L_x_38:
        /* <DEDUP_REMOVED lines=10> */
.L_x_41:
[----:B------:R-:W-:Y:S05]  /*2b50*/  BSYNC B1 ;  /* 0x0000000000017941 */ /* 0x000fea0003800000 */
.L_x_40:
[----:B0----5:R-:W-:Y:S01]  /*2b60*/  LOP3.LUT R7, R24, 0xffffe000, RZ, 0xc0, !PT ;  /* 0xffffe00018077812 */ /* 0x021fe200078ec0ff */
[----:B------:R-:W-:Y:S01]  /*2b70*/  BSSY B1, `(.L_x_42) ;  /* 0x0000008000017945 */ /* 0x000fe20003800000 */
[----:B------:R-:W-:-:S03]  /*2b80*/  ISETP.GT.AND P0, PT, R3, 0x8, P0 ;  /* 0x000000080300780c */ /* 0x000fc60000704270 */
[----:B------:R-:W-:-:S04]  /*2b90*/  FMUL R14, R7, R58 ;  /* 0x0000003a070e7220 */ /* 0x000fc80000400000 */
[----:B------:R-:W-:-:S05]  /*2ba0*/  FFMA R29, R29, R23, R14 ;  /* 0x000000171d1d7223 */ /* 0x000fca000000000e */
[----:B------:R-:W-:-:S05]  /*2bb0*/  F2FP.TF32.F32.PACK_B R29, R29 ;  /* 0x0000001dff1d723e */ /* 0x000fca00024050ff */
[----:B------:R0:W-:Y:S01]  /*2bc0*/  @P3 STG.E desc[UR36][R8.64+0x24], R29 ;  /* 0x0000241d08003986 */ /* 0x0001e2000c101924 */
[----:B------:R-:W-:Y:S05]  /*2bd0*/  @!P0 BRA `(.L_x_43) ;  /* 0x0000000000048947 */ /* 0x000fea0003800000 */
[----:B------:R0:W5:Y:S02]  /*2be0*/  LDG.E.LTC128B R24, desc[UR36][R10.64+0x20] ;  /* 0x000020240a187981 */ /* 0x000164000c1e1920 */
.L_x_43:
[----:B------:R-:W-:Y:S05]  /*2bf0*/  BSYNC B1 ;  /* 0x0000000000017941 */ /* 0x000fea0003800000 */
.L_x_42:
[----:B-----5:R-:W-:Y:S01]  /*2c00*/  LOP3.LUT R7, R24, 0xffffe000, RZ, 0xc0, !PT ;  /* 0xffffe00018077812 */ /* 0x020fe200078ec0ff */
        /* <DEDUP_REMOVED lines=8> */
.L_x_45:
[----:B------:R-:W-:Y:S05]  /*2c90*/  BSYNC B1 ;  /* 0x0000000000017941 */ /* 0x000fea0003800000 */
.L_x_44:
[----:B0----5:R-:W-:Y:S01]  /*2ca0*/  LOP3.LUT R7, R24, 0xffffe000, RZ, 0xc0, !PT ;  /* 0xffffe00018077812 */ /* 0x021fe200078ec0ff */
        /* <DEDUP_REMOVED lines=9> */
.L_x_47:
[----:B------:R-:W-:Y:S05]  /*2d40*/  BSYNC B1 ;  /* 0x0000000000017941 */ /* 0x000fea0003800000 */
.L_x_46:
        /* <DEDUP_REMOVED lines=10> */
.L_x_49:
[----:B------:R-:W-:Y:S05]  /*2df0*/  BSYNC B1 ;  /* 0x0000000000017941 */ /* 0x000fea0003800000 */
.L_x_48:
        /* <DEDUP_REMOVED lines=9> */
.L_x_51:
[----:B------:R-:W-:Y:S05]  /*2e90*/  BSYNC B1 ;  /* 0x0000000000017941 */ /* 0x000fea0003800000 */
.L_x_50:
        /* <DEDUP_REMOVED lines=9> */
.L_x_53:
[----:B------:R-:W-:Y:S05]  /*2f30*/  BSYNC B1 ;  /* 0x0000000000017941 */ /* 0x000fea0003800000 */
.L_x_52:
        /* <DEDUP_REMOVED lines=10> */
.L_x_55:
[----:B------:R-:W-:Y:S05]  /*2fe0*/  BSYNC B1 ;  /* 0x0000000000017941 */ /* 0x000fea0003800000 */
.L_x_54:
        /* <DEDUP_REMOVED lines=10> */
.L_x_57:
[----:B------:R-:W-:Y:S05]  /*3090*/  BSYNC B1 ;  /* 0x0000000000017941 */ /* 0x000fea0003800000 */
.L_x_56:
        /* <DEDUP_REMOVED lines=9> */
.L_x_59:
[----:B------:R-:W-:Y:S05]  /*3130*/  BSYNC B1 ;  /* 0x0000000000017941 */ /* 0x000fea0003800000 */
.L_x_58:
        /* <DEDUP_REMOVED lines=9> */
.L_x_61:
[----:B------:R-:W-:Y:S05]  /*31d0*/  BSYNC B1 ;  /* 0x0000000000017941 */ /* 0x000fea0003800000 */
.L_x_60:
        /* <DEDUP_REMOVED lines=10> */
.L_x_63:
[----:B------:R-:W-:Y:S05]  /*3280*/  BSYNC B1 ;  /* 0x0000000000017941 */ /* 0x000fea0003800000 */
.L_x_62:
        /* <DEDUP_REMOVED lines=10> */
.L_x_65:
[----:B------:R-:W-:Y:S05]  /*3330*/  BSYNC B1 ;  /* 0x0000000000017941 */ /* 0x000fea0003800000 */
.L_x_64:
        /* <DEDUP_REMOVED lines=9> */
.L_x_67:
[----:B------:R-:W-:Y:S05]  /*33d0*/  BSYNC B1 ;  /* 0x0000000000017941 */ /* 0x000fea0003800000 */
.L_x_66:
        /* <DEDUP_REMOVED lines=9> */
.L_x_69:
[----:B------:R-:W-:Y:S05]  /*3470*/  BSYNC B1 ;  /* 0x0000000000017941 */ /* 0x000fea0003800000 */
.L_x_68:
        /* <DEDUP_REMOVED lines=10> */
.L_x_71:
[----:B------:R-:W-:Y:S05]  /*3520*/  BSYNC B1 ;  /* 0x0000000000017941 */ /* 0x000fea0003800000 */
.L_x_70:
        /* <DEDUP_REMOVED lines=10> */
.L_x_73:
[----:B------:R-:W-:Y:S05]  /*35d0*/  BSYNC B1 ;  /* 0x0000000000017941 */ /* 0x000fea0003800000 */
.L_x_72:
        /* <DEDUP_REMOVED lines=9> */
.L_x_75:
[----:B------:R-:W-:Y:S05]  /*3670*/  BSYNC B1 ;  /* 0x0000000000017941 */ /* 0x000fea0003800000 */
.L_x_74:
        /* <DEDUP_REMOVED lines=9> */
.L_x_77:
[----:B------:R-:W-:Y:S05]  /*3710*/  BSYNC B1 ;  /* 0x0000000000017941 */ /* 0x000fea0003800000 */
.L_x_76:
        /* <DEDUP_REMOVED lines=10> */
.L_x_79:
[----:B------:R-:W-:Y:S05]  /*37c0*/  BSYNC B1 ;  /* 0x0000000000017941 */ /* 0x000fea0003800000 */
.L_x_78:
        /* <DEDUP_REMOVED lines=10> */
.L_x_81:
[----:B------:R-:W-:Y:S05]  /*3870*/  BSYNC B1 ;  /* 0x0000000000017941 */ /* 0x000fea0003800000 */
.L_x_80:
        /* <DEDUP_REMOVED lines=9> */
.L_x_83:
[----:B------:R-:W-:Y:S05]  /*3910*/  BSYNC B1 ;  /* 0x0000000000017941 */ /* 0x000fea0003800000 */
.L_x_82:
        /* <DEDUP_REMOVED lines=9> */
.L_x_85:
[----:B------:R-:W-:Y:S05]  /*39b0*/  BSYNC B1 ;  /* 0x0000000000017941 */ /* 0x000fea0003800000 */
.L_x_84:
        /* <DEDUP_REMOVED lines=10> */
.L_x_87:
[----:B------:R-:W-:Y:S05]  /*3a60*/  BSYNC B1 ;  /* 0x0000000000017941 */ /* 0x000fea0003800000 */
.L_x_86:
[----:B-----5:R-:W-:Y:S01]  /*3a70*/  LOP3.LUT R7, R24, 0xffffe000, RZ, 0xc0, !PT ;  /* 0xffffe00018077812 */ /* 0x020fe200078ec0ff */
[----:B------:R-:W-:Y:S01]  /*3a80*/  BSSY B1, `(.L_x_88) ;  /* 0x000000b000017945 */ /* 0x000fe20003800000 */
[----:B------:R-:W-:Y:S01]  /*3a90*/  ISETP.GT.AND P1, PT, R6, 0x39, PT ;  /* 0x000000390600780c */ /* 0x000fe20003f24270 */
[----:B------:R-:W-:Y:S02]  /*3aa0*/  @P2 IMAD.MOV.U32 R6, RZ, RZ, R8 ;  /* 0x000000ffff062224 */ /* 0x000fe400078e0008 */
[----:B------:R-:W-:Y:S01]  /*3ab0*/  FMUL R7, R7, R58 ;  /* 0x0000003a07077220 */ /* 0x000fe20000400000 */
[----:B------:R-:W-:-:S03]  /*3ac0*/  ISETP.GT.AND P3, PT, R3, RZ, P1 ;  /* 0x000000ff0300720c */ /* 0x000fc60000f64270 */
[----:B------:R-:W-:Y:S01]  /*3ad0*/  FFMA R15, R52, R23, R7 ;  /* 0x00000017340f7223 */ /* 0x000fe20000000007 */
[----:B------:R-:W-:-:S04]  /*3ae0*/  @P2 IMAD.MOV.U32 R7, RZ, RZ, R9 ;  /* 0x000000ffff072224 */ /* 0x000fc800078e0009 */
[----:B------:R-:W-:-:S05]  /*3af0*/  F2FP.TF32.F32.PACK_B R15, R15 ;  /* 0x0000000fff0f723e */ /* 0x000fca00024050ff */
[----:B------:R0:W-:Y:S01]  /*3b00*/  @P2 STG.E desc[UR36][R6.64+0xe0], R15 ;  /* 0x0000e00f06002986 */ /* 0x0001e2000c101924 */
[----:B------:R-:W-:Y:S05]  /*3b10*/  @!P3 BRA `(.L_x_89) ;  /* 0x000000000004b947 */ /* 0x000fea0003800000 */
[----:B------:R0:W5:Y:S02]  /*3b20*/  LDG.E.LTC128B R24, desc[UR36][R4.64+0xe4] ;  /* 0x0000e42404187981 */ /* 0x000164000c1e1920 */
.L_x_89:
[----:B------:R-:W-:Y:S05]  /*3b30*/  BSYNC B1 ;  /* 0x0000000000017941 */ /* 0x000fea0003800000 */
.L_x_88:
[----:B01---5:R-:W-:Y:S01]  /*3b40*/  LOP3.LUT R5, R24, 0xffffe000, RZ, 0xc0, !PT ;  /* 0xffffe00018057812 */ /* 0x023fe200078ec0ff */
        /* <DEDUP_REMOVED lines=8> */
.L_x_91:
[----:B------:R-:W-:Y:S05]  /*3bd0*/  BSYNC B1 ;  /* 0x0000000000017941 */ /* 0x000fea0003800000 */
.L_x_90:
[----:B-----5:R-:W-:Y:S01]  /*3be0*/  LOP3.LUT R5, R24, 0xffffe000, RZ, 0xc0, !PT ;  /* 0xffffe00018057812 */ /* 0x020fe200078ec0ff */
[----:B------:R-:W-:Y:S01]  /*3bf0*/  @P0 IMAD.MOV.U32 R4, RZ, RZ, R12 ;  /* 0x000000ffff040224 */ /* 0x000fe200078e000c */
[----:B------:R-:W-:Y:S01]  /*3c00*/  ISETP.GT.AND P1, PT, R3, 0x8, P1 ;  /* 0x000000080300780c */ /* 0x000fe20000f24270 */
[----:B------:R-:W-:Y:S02]  /*3c10*/  BSSY B1, `(.L_x_92) ;  /* 0x0000008000017945 */ /* 0x000fe40003800000 */
[----:B------:R-:W-:-:S04]  /*3c20*/  FMUL R5, R5, R58 ;  /* 0x0000003a05057220 */ /* 0x000fc80000400000 */
[----:B------:R-:W-:Y:S01]  /*3c30*/  FFMA R7, R54, R23, R5 ;  /* 0x0000001736077223 */ /* 0x000fe20000000005 */
[----:B------:R-:W-:-:S04]  /*3c40*/  @P0 IMAD.MOV.U32 R5, RZ, RZ, R13 ;  /* 0x000000ffff050224 */ /* 0x000fc800078e000d */
[----:B------:R-:W-:-:S05]  /*3c50*/  F2FP.TF32.F32.PACK_B R7, R7 ;  /* 0x00000007ff07723e */ /* 0x000fca00024050ff */
[----:B------:R0:W-:Y:S01]  /*3c60*/  @P0 STG.E desc[UR36][R4.64+0xe0], R7 ;  /* 0x0000e00704000986 */ /* 0x0001e2000c101924 */
[----:B------:R-:W-:Y:S05]  /*3c70*/  @!P1 BRA `(.L_x_93) ;  /* 0x0000000000049947 */ /* 0x000fea0003800000 */
[----:B------:R0:W5:Y:S02]  /*3c80*/  LDG.E.LTC128B R24, desc[UR36][R10.64+0xe4] ;  /* 0x0000e4240a187981 */ /* 0x000164000c1e1920 */
.L_x_93:
[----:B------:R-:W-:Y:S05]  /*3c90*/  BSYNC B1 ;  /* 0x0000000000017941 */ /* 0x000fea0003800000 */
.L_x_92:
[----:B------:R-:W-:Y:S05]  /*3ca0*/  @!P1 BRA `(.L_x_94) ;  /* 0x0000000800909947 */ /* 0x000fea0003800000 */
[----:B-----5:R-:W-:-:S05]  /*3cb0*/  LOP3.LUT R3, R24, 0xffffe000, RZ, 0xc0, !PT ;  /* 0xffffe00018037812 */ /* 0x020fca00078ec0ff */
[----:B0-----:R-:W-:-:S04]  /*3cc0*/  FMUL R4, R3, R58 ;  /* 0x0000003a03047220 */ /* 0x001fc80000400000 */
[----:B------:R-:W-:-:S05]  /*3cd0*/  FFMA R55, R55, R23, R4 ;  /* 0x0000001737377223 */ /* 0x000fca0000000004 */
[----:B------:R-:W-:-:S05]  /*3ce0*/  F2FP.TF32.F32.PACK_B R55, R55 ;  /* 0x00000037ff37723e */ /* 0x000fca00024050ff */
[----:B------:R0:W-:Y:S01]  /*3cf0*/  STG.E desc[UR36][R12.64+0xe4], R55 ;  /* 0x0000e4370c007986 */ /* 0x0001e2000c101924 */
[----:B------:R-:W-:Y:S05]  /*3d00*/  BRA `(.L_x_94) ;  /* 0x0000000800787947 */ /* 0x000fea0003800000 */
.L_x_33:
[----:B------:R-:W-:Y:S01]  /*3d10*/  ISETP.GT.AND P4, PT, R6, 0x1, PT ;  /* 0x000000010600780c */ /* 0x000fe20003f84270 */
[----:B------:R-:W-:Y:S01]  /*3d20*/  ULDC.64 UR4, c[0x0][0x5c0] ;  /* 0x0001700000047ab9 */ /* 0x000fe20000000a00 */
[-C--:B------:R-:W-:Y:S01]  /*3d30*/  FMUL R7, R24, R23.reuse ;  /* 0x0000001718077220 */ /* 0x080fe20000400000 */
[----:B------:R-:W-:Y:S01]  /*3d40*/  LEA R4, P3, R72, UR4, 0x2 ;  /* 0x0000000448047c11 */ /* 0x000fe2000f8610ff */
[-C--:B------:R-:W-:Y:S01]  /*3d50*/  FMUL R25, R25, R23.reuse ;  /* 0x0000001719197220 */ /* 0x080fe20000400000 */
[----:B------:R-:W-:Y:S01]  /*3d60*/  ISETP.GT.AND P1, PT, R3, RZ, P4 ;  /* 0x000000ff0300720c */ /* 0x000fe20002724270 */
[-C--:B------:R-:W-:Y:S01]  /*3d70*/  FMUL R11, R26, R23.reuse ;  /* 0x000000171a0b7220 */ /* 0x080fe20000400000 */
[----:B------:R-:W-:Y:S01]  /*3d80*/  LEA.HI.X R5, R72, UR5, R83, 0x2, P3 ;  /* 0x0000000548057c11 */ /* 0x000fe200098f1453 */
[----:B------:R-:W-:Y:S01]  /*3d90*/  FMUL R27, R27, R23 ;  /* 0x000000171b1b7220 */ /* 0x000fe20000400000 */
[----:B------:R-:W-:Y:S01]  /*3da0*/  F2FP.TF32.F32.PACK_B R7, R7 ;  /* 0x00000007ff07723e */ /* 0x000fe200024050ff */
[----:B------:R-:W-:Y:S01]  /*3db0*/  FMUL R29, R29, R23 ;  /* 0x000000171d1d7220 */ /* 0x000fe20000400000 */
[----:B------:R-:W-:Y:S01]  /*3dc0*/  F2FP.TF32.F32.PACK_B R25, R25 ;  /* 0x00000019ff19723e */ /* 0x000fe200024050ff */
[-C--:B------:R-:W-:Y:S01]  /*3dd0*/  FMUL R31, R31, R23.reuse ;  /* 0x000000171f1f7220 */ /* 0x080fe20000400000 */
[C---:B------:R-:W-:Y:S01]  /*3de0*/  SHF.L.U64.HI R9, R59.reuse, 0x2, R60 ;  /* 0x000000023b097819 */ /* 0x040fe2000001023c */
[----:B------:R0:W-:Y:S01]  /*3df0*/  @P2 STG.E desc[UR36][R4.64], R7 ;  /* 0x0000000704002986 */ /* 0x0001e2000c101924 */
[----:B------:R-:W-:Y:S01]  /*3e00*/  LEA R8, P3, R59, R4, 0x2 ;  /* 0x000000043b087211 */ /* 0x000fe200078610ff */
[-C--:B------:R-:W-:Y:S01]  /*3e10*/  FMUL R13, R32, R23.reuse ;  /* 0x00000017200d7220 */ /* 0x080fe20000400000 */
[C---:B------:R-:W-:Y:S01]  /*3e20*/  ISETP.GT.AND P2, PT, R6.reuse, 0x8, PT ;  /* 0x000000080600780c */ /* 0x040fe20003f44270 */
[----:B------:R-:W-:Y:S01]  /*3e30*/  @P1 STG.E desc[UR36][R4.64+0x4], R25 ;  /* 0x0000041904001986 */ /* 0x000fe2000c101924 */
[----:B------:R-:W-:Y:S01]  /*3e40*/  ISETP.GT.AND P1, PT, R6, 0x9, PT ;  /* 0x000000090600780c */ /* 0x000fe20003f24270 */
[----:B------:R-:W-:Y:S01]  /*3e50*/  IMAD.X R9, R9, 0x1, R5, P3 ;  /* 0x0000000109097824 */ /* 0x000fe200018e0605 */
[----:B------:R-:W-:Y:S01]  /*3e60*/  ISETP.GT.AND P0, PT, R3, 0x8, P0 ;  /* 0x000000080300780c */ /* 0x000fe20000704270 */
[-C--:B------:R-:W-:Y:S01]  /*3e70*/  FMUL R33, R33, R23.reuse ;  /* 0x0000001721217220 */ /* 0x080fe20000400000 */
[----:B------:R-:W-:Y:S01]  /*3e80*/  ISETP.GT.AND P4, PT, R3, 0x8, P4 ;  /* 0x000000080300780c */ /* 0x000fe20002784270 */
[-C--:B------:R-:W-:Y:S01]  /*3e90*/  FMUL R35, R35, R23.reuse ;  /* 0x0000001723237220 */ /* 0x080fe20000400000 */
[C---:B------:R-:W-:Y:S01]  /*3ea0*/  ISETP.GT.AND P5, PT, R3.reuse, RZ, P2 ;  /* 0x000000ff0300720c */ /* 0x040fe200017a4270 */
[-C--:B0-----:R-:W-:Y:S01]  /*3eb0*/  FMUL R7, R28, R23.reuse ;  /* 0x000000171c077220 */ /* 0x081fe20000400000 */
[----:B------:R-:W-:Y:S01]  /*3ec0*/  ISETP.GT.AND P3, PT, R3, RZ, P1 ;  /* 0x000000ff0300720c */ /* 0x000fe20000f64270 */
[----:B------:R-:W-:Y:S01]  /*3ed0*/  FMUL R37, R37, R23 ;  /* 0x0000001725257220 */ /* 0x000fe20000400000 */
[----:B------:R-:W-:Y:S01]  /*3ee0*/  F2FP.TF32.F32.PACK_B R11, R11 ;  /* 0x0000000bff0b723e */ /* 0x000fe200024050ff */
[----:B------:R-:W-:Y:S01]  /*3ef0*/  FMUL R39, R39, R23 ;  /* 0x0000001727277220 */ /* 0x000fe20000400000 */
[----:B------:R-:W-:Y:S01]  /*3f00*/  F2FP.TF32.F32.PACK_B R27, R27 ;  /* 0x0000001bff1b723e */ /* 0x000fe200024050ff */
[----:B------:R-:W-:Y:S01]  /*3f10*/  FMUL R41, R41, R23 ;  /* 0x0000001729297220 */ /* 0x000fe20000400000 */
[----:B------:R-:W-:Y:S01]  /*3f20*/  F2FP.TF32.F32.PACK_B R7, R7 ;  /* 0x00000007ff07723e */ /* 0x000fe200024050ff */
[----:B------:R0:W-:Y:S01]  /*3f30*/  @P0 STG.E desc[UR36][R8.64], R11 ;  /* 0x0000000b08000986 */ /* 0x0001e2000c101924 */
[----:B------:R-:W-:Y:S01]  /*3f40*/  F2FP.TF32.F32.PACK_B R29, R29 ;  /* 0x0000001dff1d723e */ /* 0x000fe200024050ff */
[-C--:B------:R-:W-:Y:S01]  /*3f50*/  FMUL R43, R43, R23.reuse ;  /* 0x000000172b2b7220 */ /* 0x080fe20000400000 */
[C---:B------:R-:W-:Y:S01]  /*3f60*/  ISETP.GT.AND P0, PT, R6.reuse, 0x10, PT ;  /* 0x000000100600780c */ /* 0x040fe20003f04270 */
[----:B------:R-:W-:Y:S01]  /*3f70*/  @P4 STG.E desc[UR36][R8.64+0x4], R27 ;  /* 0x0000041b08004986 */ /* 0x000fe2000c101924 */
[----:B------:R-:W-:Y:S01]  /*3f80*/  ISETP.GT.AND P2, PT, R3, 0x8, P2 ;  /* 0x000000080300780c */ /* 0x000fe20001744270 */
[-C--:B------:R-:W-:Y:S01]  /*3f90*/  FMUL R45, R45, R23.reuse ;  /* 0x000000172d2d7220 */ /* 0x080fe20000400000 */
[C---:B------:R-:W-:Y:S01]  /*3fa0*/  ISETP.GT.AND P1, PT, R3.reuse, 0x8, P1 ;  /* 0x000000080300780c */ /* 0x040fe20000f24270 */
[----:B------:R1:W-:Y:S01]  /*3fb0*/  @P5 STG.E desc[UR36][R4.64+0x20], R7 ;  /* 0x0000200704005986 */ /* 0x0003e2000c101924 */
[----:B------:R-:W-:Y:S01]  /*3fc0*/  ISETP.GT.AND P5, PT, R3, RZ, P0 ;  /* 0x000000ff0300720c */ /* 0x000fe200007a4270 */
[----:B------:R-:W-:Y:S01]  /*3fd0*/  FMUL R47, R47, R23 ;  /* 0x000000172f2f7220 */ /* 0x000fe20000400000 */
[----:B------:R-:W-:Y:S01]  /*3fe0*/  F2FP.TF32.F32.PACK_B R31, R31 ;  /* 0x0000001fff1f723e */ /* 0x000fe200024050ff */
[----:B------:R-:W-:Y:S01]  /*3ff0*/  @P3 STG.E desc[UR36][R4.64+0x24], R29 ;  /* 0x0000241d04003986 */ /* 0x000fe2000c101924 */
[----:B------:R-:W-:Y:S01]  /*4000*/  ISETP.GT.AND P3, PT, R6, 0x11, PT ;  /* 0x000000110600780c */ /* 0x000fe20003f64270 */
[----:B0-----:R-:W-:Y:S01]  /*4010*/  FMUL R11, R30, R23 ;  /* 0x000000171e0b7220 */ /* 0x001fe20000400000 */
[----:B------:R-:W-:Y:S01]  /*4020*/  F2FP.TF32.F32.PACK_B R13, R13 ;  /* 0x0000000dff0d723e */ /* 0x000fe200024050ff */
[-C--:B------:R-:W-:Y:S01]  /*4030*/  FMUL R49, R49, R23.reuse ;  /* 0x0000001731317220 */ /* 0x080fe20000400000 */
[----:B------:R-:W-:Y:S01]  /*4040*/  ISETP.GT.AND P4, PT, R3, RZ, P3 ;  /* 0x000000ff0300720c */ /* 0x000fe20001f84270 */
[----:B------:R-:W-:Y:S01]  /*4050*/  FMUL R15, R50, R23 ;  /* 0x00000017320f7220 */ /* 0x000fe20000400000 */
[----:B------:R-:W-:Y:S01]  /*4060*/  F2FP.TF32.F32.PACK_B R11, R11 ;  /* 0x0000000bff0b723e */ /* 0x000fe200024050ff */
[----:B-1----:R-:W-:Y:S01]  /*4070*/  FMUL R7, R34, R23 ;  /* 0x0000001722077220 */ /* 0x002fe20000400000 */
[----:B------:R-:W-:Y:S01]  /*4080*/  F2FP.TF32.F32.PACK_B R33, R33 ;  /* 0x00000021ff21723e */ /* 0x000fe200024050ff */
[-C--:B------:R-:W-:Y:S01]  /*4090*/  FMUL R51, R51, R23.reuse ;  /* 0x0000001733337220 */ /* 0x080fe20000400000 */
[----:B------:R-:W-:Y:S01]  /*40a0*/  ISETP.GT.AND P0, PT, R3, 0x8, P0 ;  /* 0x000000080300780c */ /* 0x000fe20000704270 */
[----:B------:R0:W-:Y:S01]  /*40b0*/  @P2 STG.E desc[UR36][R8.64+0x20], R11 ;  /* 0x0000200b08002986 */ /* 0x0001e2000c101924 */
[----:B------:R-:W-:Y:S01]  /*40c0*/  ISETP.GT.AND P2, PT, R6, 0x19, PT ;  /* 0x000000190600780c */ /* 0x000fe20003f44270 */
[----:B------:R-:W-:Y:S01]  /*40d0*/  FMUL R21, R52, R23 ;  /* 0x0000001734157220 */ /* 0x000fe20000400000 */
[----:B------:R-:W-:Y:S01]  /*40e0*/  F2FP.TF32.F32.PACK_B R7, R7 ;  /* 0x00000007ff07723e */ /* 0x000fe200024050ff */
[----:B------:R-:W-:Y:S01]  /*40f0*/  @P1 STG.E desc[UR36][R8.64+0x24], R31 ;  /* 0x0000241f08001986 */ /* 0x000fe2000c101924 */
[----:B------:R-:W-:Y:S01]  /*4100*/  ISETP.GT.AND P1, PT, R6, 0x18, PT ;  /* 0x000000180600780c */ /* 0x000fe20003f24270 */
[----:B------:R-:W-:Y:S01]  /*4110*/  FMUL R53, R53, R23 ;  /* 0x0000001735357220 */ /* 0x000fe20000400000 */
[----:B------:R-:W-:Y:S01]  /*4120*/  F2FP.TF32.F32.PACK_B R35, R35 ;  /* 0x00000023ff23723e */ /* 0x000fe200024050ff */
[----:B------:R1:W-:Y:S01]  /*4130*/  @P5 STG.E desc[UR36][R4.64+0x40], R13 ;  /* 0x0000400d04005986 */ /* 0x0003e2000c101924 */
[----:B------:R-:W-:Y:S01]  /*4140*/  ISETP.GT.AND P5, PT, R3, RZ, P1 ;  /* 0x000000ff0300720c */ /* 0x000fe20000fa4270 */
[----:B------:R-:W-:Y:S01]  /*4150*/  FMUL R55, R55, R23 ;  /* 0x0000001737377220 */ /* 0x000fe20000400000 */
[----:B------:R-:W-:Y:S01]  /*4160*/  F2FP.TF32.F32.PACK_B R37, R37 ;  /* 0x00000025ff25723e */ /* 0x000fe200024050ff */
[----:B------:R-:W-:Y:S01]  /*4170*/  @P4 STG.E desc[UR36][R4.64+0x44], R33 ;  /* 0x0000442104004986 */ /* 0x000fe2000c101924 */
[C---:B------:R-:W-:Y:S01]  /*4180*/  ISETP.GT.AND P4, PT, R3.reuse, 0x8, P3 ;  /* 0x000000080300780c */ /* 0x040fe20001f84270 */
[----:B0-----:R-:W-:Y:S01]  /*4190*/  FMUL R11, R36, R23 ;  /* 0x00000017240b7220 */ /* 0x001fe20000400000 */
[----:B------:R-:W-:Y:S01]  /*41a0*/  ISETP.GT.AND P3, PT, R3, RZ, P2 ;  /* 0x000000ff0300720c */ /* 0x000fe20001764270 */
[----:B------:R0:W-:Y:S01]  /*41b0*/  @P0 STG.E desc[UR36][R8.64+0x40], R7 ;  /* 0x0000400708000986 */ /* 0x0001e2000c101924 */
[----:B------:R-:W-:-:S02]  /*41c0*/  ISETP.GT.AND P0, PT, R6, 0x20, PT ;  /* 0x000000200600780c */ /* 0x000fc40003f04270 */
[----:B------:R-:W-:Y:S01]  /*41d0*/  F2FP.TF32.F32.PACK_B R11, R11 ;  /* 0x0000000bff0b723e */ /* 0x000fe200024050ff */
[----:B-1----:R-:W-:Y:S01]  /*41e0*/  FMUL R13, R40, R23 ;  /* 0x00000017280d7220 */ /* 0x002fe20000400000 */
[C---:B------:R-:W-:Y:S02]  /*41f0*/  ISETP.GT.AND P1, PT, R3.reuse, 0x8, P1 ;  /* 0x000000080300780c */ /* 0x040fe40000f24270 */
[----:B------:R-:W-:Y:S02]  /*4200*/  F2FP.TF32.F32.PACK_B R39, R39 ;  /* 0x00000027ff27723e */ /* 0x000fe400024050ff */
[----:B------:R-:W-:Y:S01]  /*4210*/  F2FP.TF32.F32.PACK_B R13, R13 ;  /* 0x0000000dff0d723e */ /* 0x000fe200024050ff */
[----:B------:R-:W-:Y:S01]  /*4220*/  @P4 STG.E desc[UR36][R8.64+0x44], R35 ;  /* 0x0000442308004986 */ /* 0x000fe2000c101924 */
[C---:B------:R-:W-:Y:S01]  /*4230*/  ISETP.GT.AND P4, PT, R3.reuse, 0x8, P2 ;  /* 0x000000080300780c */ /* 0x040fe20001784270 */
[----:B0-----:R-:W-:Y:S01]  /*4240*/  FMUL R7, R38, R23 ;  /* 0x0000001726077220 */ /* 0x001fe20000400000 */
[----:B------:R-:W-:Y:S01]  /*4250*/  ISETP.GT.AND P2, PT, R6, 0x21, PT ;  /* 0x000000210600780c */ /* 0x000fe20003f44270 */
[----:B------:R0:W-:Y:S01]  /*4260*/  @P5 STG.E desc[UR36][R4.64+0x60], R11 ;  /* 0x0000600b04005986 */ /* 0x0001e2000c101924 */
[----:B------:R-:W-:-:S02]  /*4270*/  ISETP.GT.AND P5, PT, R3, RZ, P0 ;  /* 0x000000ff0300720c */ /* 0x000fc400007a4270 */
[----:B------:R-:W-:Y:S01]  /*4280*/  F2FP.TF32.F32.PACK_B R7, R7 ;  /* 0x00000007ff07723e */ /* 0x000fe200024050ff */
[----:B------:R-:W-:Y:S01]  /*4290*/  @P3 STG.E desc[UR36][R4.64+0x64], R37 ;  /* 0x0000642504003986 */ /* 0x000fe2000c101924 */
[C---:B------:R-:W-:Y:S02]  /*42a0*/  ISETP.GT.AND P3, PT, R3.reuse, RZ, P2 ;  /* 0x000000ff0300720c */ /* 0x040fe40001764270 */
[----:B------:R-:W-:Y:S01]  /*42b0*/  F2FP.TF32.F32.PACK_B R41, R41 ;  /* 0x00000029ff29723e */ /* 0x000fe200024050ff */
[----:B------:R1:W-:Y:S01]  /*42c0*/  @P1 STG.E desc[UR36][R8.64+0x60], R7 ;  /* 0x0000600708001986 */ /* 0x0003e2000c101924 */
[----:B------:R-:W-:Y:S02]  /*42d0*/  ISETP.GT.AND P0, PT, R3, 0x8, P0 ;  /* 0x000000080300780c */ /* 0x000fe40000704270 */
[----:B------:R-:W-:Y:S01]  /*42e0*/  F2FP.TF32.F32.PACK_B R43, R43 ;  /* 0x0000002bff2b723e */ /* 0x000fe200024050ff */
[----:B------:R-:W-:Y:S01]  /*42f0*/  @P4 STG.E desc[UR36][R8.64+0x64], R39 ;  /* 0x0000642708004986 */ /* 0x000fe2000c101924 */
[----:B------:R-:W-:Y:S01]  /*4300*/  ISETP.GT.AND P4, PT, R6, 0x28, PT ;  /* 0x000000280600780c */ /* 0x000fe20003f84270 */
[----:B0-----:R-:W-:Y:S01]  /*4310*/  FMUL R11, R44, R23 ;  /* 0x000000172c0b7220 */ /* 0x001fe20000400000 */
[----:B------:R-:W-:Y:S01]  /*4320*/  F2FP.TF32.F32.PACK_B R45, R45 ;  /* 0x0000002dff2d723e */ /* 0x000fe200024050ff */
[----:B------:R0:W-:Y:S01]  /*4330*/  @P5 STG.E desc[UR36][R4.64+0x80], R13 ;  /* 0x0000800d04005986 */ /* 0x0001e2000c101924 */
[----:B------:R-:W-:-:S02]  /*4340*/  ISETP.GT.AND P5, PT, R6, 0x29, PT ;  /* 0x000000290600780c */ /* 0x000fc40003fa4270 */
[----:B------:R-:W-:Y:S01]  /*4350*/  F2FP.TF32.F32.PACK_B R11, R11 ;  /* 0x0000000bff0b723e */ /* 0x000fe200024050ff */
[----:B------:R-:W-:Y:S01]  /*4360*/  @P3 STG.E desc[UR36][R4.64+0x84], R41 ;  /* 0x0000842904003986 */ /* 0x000fe2000c101924 */
[C---:B------:R-:W-:Y:S01]  /*4370*/  ISETP.GT.AND P3, PT, R3.reuse, 0x8, P2 ;  /* 0x000000080300780c */ /* 0x040fe20001764270 */
[-C--:B-1----:R-:W-:Y:S01]  /*4380*/  FMUL R7, R42, R23.reuse ;  /* 0x000000172a077220 */ /* 0x082fe20000400000 */
[C---:B------:R-:W-:Y:S02]  /*4390*/  ISETP.GT.AND P2, PT, R3.reuse, RZ, P4 ;  /* 0x000000ff0300720c */ /* 0x040fe40002744270 */
[C---:B------:R-:W-:Y:S02]  /*43a0*/  ISETP.GT.AND P1, PT, R3.reuse, RZ, P5 ;  /* 0x000000ff0300720c */ /* 0x040fe40002f24270 */
[----:B------:R-:W-:Y:S01]  /*43b0*/  ISETP.GT.AND P4, PT, R3, 0x8, P4 ;  /* 0x000000080300780c */ /* 0x000fe20002784270 */
[----:B0-----:R-:W-:Y:S01]  /*43c0*/  FMUL R13, R46, R23 ;  /* 0x000000172e0d7220 */ /* 0x001fe20000400000 */
[----:B------:R-:W-:-:S02]  /*43d0*/  F2FP.TF32.F32.PACK_B R7, R7 ;  /* 0x00000007ff07723e */ /* 0x000fc400024050ff */
[----:B------:R-:W-:Y:S02]  /*43e0*/  ISETP.GT.AND P5, PT, R3, 0x8, P5 ;  /* 0x000000080300780c */ /* 0x000fe40002fa4270 */
[----:B------:R-:W-:Y:S01]  /*43f0*/  F2FP.TF32.F32.PACK_B R13, R13 ;  /* 0x0000000dff0d723e */ /* 0x000fe200024050ff */
[----:B------:R0:W-:Y:S01]  /*4400*/  @P0 STG.E desc[UR36][R8.64+0x80], R7 ;  /* 0x0000800708000986 */ /* 0x0001e2000c101924 */
[C---:B------:R-:W-:Y:S02]  /*4410*/  ISETP.GT.AND P0, PT, R6.reuse, 0x39, PT ;  /* 0x000000390600780c */ /* 0x040fe40003f04270 */
[----:B------:R-:W-:Y:S01]  /*4420*/  F2FP.TF32.F32.PACK_B R47, R47 ;  /* 0x0000002fff2f723e */ /* 0x000fe200024050ff */
[----:B------:R-:W-:Y:S01]  /*4430*/  @P3 STG.E desc[UR36][R8.64+0x84], R43 ;  /* 0x0000842b08003986 */ /* 0x000fe2000c101924 */
[C---:B------:R-:W-:Y:S02]  /*4440*/  ISETP.GT.AND P3, PT, R6.reuse, 0x30, PT ;  /* 0x000000300600780c */ /* 0x040fe40003f64270 */
[----:B------:R-:W-:Y:S01]  /*4450*/  F2FP.TF32.F32.PACK_B R49, R49 ;  /* 0x00000031ff31723e */ /* 0x000fe200024050ff */
[----:B------:R1:W-:Y:S01]  /*4460*/  @P2 STG.E desc[UR36][R4.64+0xa0], R11 ;  /* 0x0000a00b04002986 */ /* 0x0003e2000c101924 */
[----:B------:R-:W-:-:S02]  /*4470*/  ISETP.GT.AND P2, PT, R6, 0x31, PT ;  /* 0x000000310600780c */ /* 0x000fc40003f44270 */
[----:B------:R-:W-:Y:S01]  /*4480*/  F2FP.TF32.F32.PACK_B R15, R15 ;  /* 0x0000000fff0f723e */ /* 0x000fe200024050ff */
[----:B------:R-:W-:Y:S01]  /*4490*/  @P1 STG.E desc[UR36][R4.64+0xa4], R45 ;  /* 0x0000a42d04001986 */ /* 0x000fe2000c101924 */
[----:B------:R-:W-:Y:S01]  /*44a0*/  ISETP.GT.AND P1, PT, R6, 0x38, PT ;  /* 0x000000380600780c */ /* 0x000fe20003f24270 */
[----:B------:R-:W-:Y:S01]  /*44b0*/  @P4 IMAD.MOV.U32 R6, RZ, RZ, R8 ;  /* 0x000000ffff064224 */ /* 0x000fe200078e0008 */
[----:B------:R-:W-:Y:S01]  /*44c0*/  F2FP.TF32.F32.PACK_B R51, R51 ;  /* 0x00000033ff33723e */ /* 0x000fe200024050ff */
[----:B0-----:R-:W-:Y:S01]  /*44d0*/  @P4 IMAD.MOV.U32 R7, RZ, RZ, R9 ;  /* 0x000000ffff074224 */ /* 0x001fe200078e0009 */
[----:B------:R-:W-:Y:S02]  /*44e0*/  F2FP.TF32.F32.PACK_B R21, R21 ;  /* 0x00000015ff15723e */ /* 0x000fe400024050ff */
[----:B------:R-:W-:Y:S01]  /*44f0*/  F2FP.TF32.F32.PACK_B R53, R53 ;  /* 0x00000035ff35723e */ /* 0x000fe200024050ff */
[----:B-1----:R-:W-:Y:S01]  /*4500*/  FMUL R11, R48, R23 ;  /* 0x00000017300b7220 */ /* 0x002fe20000400000 */
[----:B------:R0:W-:Y:S01]  /*4510*/  @P4 STG.E desc[UR36][R6.64+0xa0], R13 ;  /* 0x0000a00d06004986 */ /* 0x0001e2000c101924 */
[----:B------:R-:W-:-:S02]  /*4520*/  ISETP.GT.AND P4, PT, R3, RZ, P3 ;  /* 0x000000ff0300720c */ /* 0x000fc40001f84270 */
[----:B------:R-:W-:Y:S02]  /*4530*/  ISETP.GT.AND P3, PT, R3, 0x8, P3 ;  /* 0x000000080300780c */ /* 0x000fe40001f64270 */
[----:B------:R-:W-:Y:S02]  /*4540*/  F2FP.TF32.F32.PACK_B R11, R11 ;  /* 0x0000000bff0b723e */ /* 0x000fe400024050ff */
[----:B------:R-:W-:Y:S01]  /*4550*/  F2FP.TF32.F32.PACK_B R55, R55 ;  /* 0x00000037ff37723e */ /* 0x000fe200024050ff */
[----:B0-----:R-:W-:Y:S02]  /*4560*/  @P5 IMAD.MOV.U32 R6, RZ, RZ, R8 ;  /* 0x000000ffff065224 */ /* 0x001fe400078e0008 */
[----:B------:R-:W-:Y:S01]  /*4570*/  FMUL R13, R54, R23 ;  /* 0x00000017360d7220 */ /* 0x000fe20000400000 */
[----:B------:R-:W-:-:S04]  /*4580*/  @P5 IMAD.MOV.U32 R7, RZ, RZ, R9 ;  /* 0x000000ffff075224 */ /* 0x000fc800078e0009 */
[----:B------:R-:W-:Y:S01]  /*4590*/  F2FP.TF32.F32.PACK_B R13, R13 ;  /* 0x0000000dff0d723e */ /* 0x000fe200024050ff */
[----:B------:R0:W-:Y:S01]  /*45a0*/  @P5 STG.E desc[UR36][R6.64+0xa4], R47 ;  /* 0x0000a42f06005986 */ /* 0x0001e2000c101924 */
[C---:B------:R-:W-:Y:S02]  /*45b0*/  ISETP.GT.AND P5, PT, R3.reuse, RZ, P2 ;  /* 0x000000ff0300720c */ /* 0x040fe400017a4270 */
[C---:B------:R-:W-:Y:S01]  /*45c0*/  ISETP.GT.AND P2, PT, R3.reuse, 0x8, P2 ;  /* 0x000000080300780c */ /* 0x040fe20001744270 */
[----:B------:R-:W-:Y:S01]  /*45d0*/  @P4 STG.E desc[UR36][R4.64+0xc0], R11 ;  /* 0x0000c00b04004986 */ /* 0x000fe2000c101924 */
[C---:B------:R-:W-:Y:S02]  /*45e0*/  ISETP.GT.AND P4, PT, R3.reuse, RZ, P1 ;  /* 0x000000ff0300720c */ /* 0x040fe40000f84270 */
[----:B------:R-:W-:Y:S01]  /*45f0*/  ISETP.GT.AND P1, PT, R3, 0x8, P1 ;  /* 0x000000080300780c */ /* 0x000fe20000f24270 */
[----:B0-----:R-:W-:-:S06]  /*4600*/  @P3 IMAD.MOV.U32 R6, RZ, RZ, R8 ;  /* 0x000000ffff063224 */ /* 0x001fcc00078e0008 */
[----:B------:R-:W-:Y:S01]  /*4610*/  @P5 STG.E desc[UR36][R4.64+0xc4], R49 ;  /* 0x0000c43104005986 */ /* 0x000fe2000c101924 */
[C---:B------:R-:W-:Y:S01]  /*4620*/  ISETP.GT.AND P5, PT, R3.reuse, RZ, P0 ;  /* 0x000000ff0300720c */ /* 0x040fe200007a4270 */
[----:B------:R-:W-:Y:S01]  /*4630*/  @P3 IMAD.MOV.U32 R7, RZ, RZ, R9 ;  /* 0x000000ffff073224 */ /* 0x000fe200078e0009 */
[----:B------:R-:W-:-:S04]  /*4640*/  ISETP.GT.AND P0, PT, R3, 0x8, P0 ;  /* 0x000000080300780c */ /* 0x000fc80000704270 */
[----:B------:R0:W-:Y:S02]  /*4650*/  @P3 STG.E desc[UR36][R6.64+0xc0], R15 ;  /* 0x0000c00f06003986 */ /* 0x0001e4000c101924 */
[----:B0-----:R-:W-:Y:S02]  /*4660*/  @P2 IMAD.MOV.U32 R6, RZ, RZ, R8 ;  /* 0x000000ffff062224 */ /* 0x001fe400078e0008 */
[----:B------:R-:W-:-:S05]  /*4670*/  @P2 IMAD.MOV.U32 R7, RZ, RZ, R9 ;  /* 0x000000ffff072224 */ /* 0x000fca00078e0009 */
[----:B------:R-:W-:Y:S04]  /*4680*/  @P2 STG.E desc[UR36][R6.64+0xc4], R51 ;  /* 0x0000c43306002986 */ /* 0x000fe8000c101924 */
[----:B------:R-:W-:Y:S04]  /*4690*/  @P4 STG.E desc[UR36][R4.64+0xe0], R21 ;  /* 0x0000e01504004986 */ /* 0x000fe8000c101924 */
[----:B------:R0:W-:Y:S02]  /*46a0*/  @P5 STG.E desc[UR36][R4.64+0xe4], R53 ;  /* 0x0000e43504005986 */ /* 0x0001e4000c101924 */
[----:B0-----:R-:W-:-:S02]  /*46b0*/  @P1 IMAD.MOV.U32 R4, RZ, RZ, R8 ;  /* 0x000000ffff041224 */ /* 0x001fc400078e0008 */
[----:B------:R-:W-:-:S05]  /*46c0*/  @P1 IMAD.MOV.U32 R5, RZ, RZ, R9 ;  /* 0x000000ffff051224 */ /* 0x000fca00078e0009 */
[----:B------:R0:W-:Y:S04]  /*46d0*/  @P1 STG.E desc[UR36][R4.64+0xe0], R13 ;  /* 0x0000e00d04001986 */ /* 0x0001e8000c101924 */
[----:B------:R0:W-:Y:S02]  /*46e0*/  @P0 STG.E desc[UR36][R8.64+0xe4], R55 ;  /* 0x0000e43708000986 */ /* 0x0001e4000c101924 */
.L_x_94:
[----:B------:R-:W-:Y:S05]  /*46f0*/  BSYNC B0 ;  /* 0x0000000000007941 */ /* 0x000fea0003800000 */
.L_x_32:
[----:B------:R-:W-:Y:S01]  /*4700*/  IADD3 R16, P0, R16, UR38, RZ ;  /* 0x0000002610107c10 */ /* 0x000fe2000ff1e0ff */
[----:B------:R-:W-:Y:S01]  /*4710*/  ULDC.64 UR4, c[0x0][0x650] ;  /* 0x0001940000047ab9 */ /* 0x000fe20000000a00 */
[----:B------:R-:W-:Y:S01]  /*4720*/  PRMT R3, RZ, 0x7610, R3 ;  /* 0x00007610ff037816 */ /* 0x000fe20000000003 */
[----:B------:R-:W-:Y:S01]  /*4730*/  IMAD.MOV.U32 R70, RZ, RZ, -0x1 ;  /* 0xffffffffff467424 */ /* 0x000fe200078e00ff */
[----:B------:R-:W-:Y:S01]  /*4740*/  IADD3.X R17, R17, UR41, RZ, P0, !PT ;  /* 0x0000002911117c10 */ /* 0x000fe200087fe4ff */
[----:B--2---:R-:W-:Y:S01]  /*4750*/  IMAD.MOV.U32 R69, RZ, RZ, -0x1 ;  /* 0xffffffffff457424 */ /* 0x004fe200078e00ff */
[----:B------:R-:W-:-:S04]  /*4760*/  ISETP.GE.U32.AND P0, PT, R16, UR4, PT ;  /* 0x0000000410007c0c */ /* 0x000fc8000bf06070 */
[----:B------:R-:W-:-:S13]  /*4770*/  ISETP.GE.U32.AND.EX P0, PT, R17, UR5, PT, P0 ;  /* 0x0000000511007c0c */ /* 0x000fda000bf06100 */
[----:B------:R-:W-:Y:S05]  /*4780*/  @P0 BRA `(.L_x_95) ;  /* 0x00000004004c0947 */ /* 0x000fea0003800000 */
[----:B01-3--:R-:W0:Y:S01]  /*4790*/  LDC.64 R10, c[0x0][0x628] ;  /* 0x00018a00ff0a7b82 */ /* 0x00be220000000a00 */
[----:B----4-:R-:W1:Y:S01]  /*47a0*/  S2R R12, SR_CTAID.X ;  /* 0x00000000000c7919 */ /* 0x010e620000002500 */
[----:B------:R-:W-:Y:S02]  /*47b0*/  IMAD.MOV.U32 R8, RZ, RZ, R16 ;  /* 0x000000ffff087224 */ /* 0x000fe400078e0010 */
[----:B------:R-:W-:Y:S01]  /*47c0*/  IMAD.MOV.U32 R9, RZ, RZ, R17 ;  /* 0x000000ffff097224 */ /* 0x000fe200078e0011 */
[----:B------:R-:W2:Y:S03]  /*47d0*/  S2R R20, SR_CTAID.Y ;  /* 0x0000000000147919 */ /* 0x000ea60000002600 */
[----:B------:R-:W3:Y:S08]  /*47e0*/  LDC R0, c[0x0][0x630] ;  /* 0x00018c00ff007b82 */ /* 0x000ef00000000800 */
[----:B------:R-:W4:Y:S01]  /*47f0*/  LDC.64 R14, c[0x0][0x620] ;  /* 0x00018800ff0e7b82 */ /* 0x000f220000000a00 */
[----:B0-----:R-:W-:-:S04]  /*4800*/  ISETP.NE.U32.AND P0, PT, R10, RZ, PT ;  /* 0x000000ff0a00720c */ /* 0x001fc80003f05070 */
[----:B------:R-:W-:-:S13]  /*4810*/  ISETP.NE.AND.EX P0, PT, R11, RZ, PT, P0 ;  /* 0x000000ff0b00720c */ /* 0x000fda0003f05300 */
[----:B-1234-:R-:W-:Y:S05]  /*4820*/  @!P0 BRA `(.L_x_96) ;  /* 0x0000000000288947 */ /* 0x01efea0003800000 */
        /* <DEDUP_REMOVED lines=10> */
.L_x_96:
[-CC-:B------:R-:W-:Y:S01]  /*48d0*/  SHF.R.U64 R69, R8, R0.reuse, R9.reuse ;  /* 0x0000000008457219 */ /* 0x180fe20000001209 */
[----:B------:R-:W0:Y:S01]  /*48e0*/  LDC.64 R26, c[0x0][0x640] ;  /* 0x00019000ff1a7b82 */ /* 0x000e220000000a00 */
[----:B------:R-:W-:Y:S01]  /*48f0*/  SHF.R.U32.HI R0, RZ, R0, R9 ;  /* 0x00000000ff007219 */ /* 0x000fe20000011609 */
[----:B------:R-:W-:Y:S01]  /*4900*/  ULDC UR4, c[0x0][0x150] ;  /* 0x0000540000047ab9 */ /* 0x000fe20000000800 */
[----:B------:R-:W-:Y:S02]  /*4910*/  IADD3 R3, P0, RZ, -R69, RZ ;  /* 0x80000045ff037210 */ /* 0x000fe40007f1e0ff */
[----:B------:R-:W-:-:S03]  /*4920*/  I2FP.F32.U32 R7, R12 ;  /* 0x0000000c00077245 */ /* 0x000fc60000201000 */
[----:B------:R-:W1:Y:S01]  /*4930*/  LDC R6, c[0x0][0x618] ;  /* 0x00018600ff067b82 */ /* 0x000e620000000800 */
[----:B------:R-:W-:Y:S02]  /*4940*/  IMAD.X R5, RZ, RZ, ~R0, P0 ;  /* 0x000000ffff057224 */ /* 0x000fe400000e0e00 */
[----:B------:R-:W-:Y:S01]  /*4950*/  FMUL R7, R7, UR4 ;  /* 0x0000000407077c20 */ /* 0x000fe20008400000 */
[----:B------:R-:W-:Y:S01]  /*4960*/  ULDC UR4, c[0x0][0x154] ;  /* 0x0000550000047ab9 */ /* 0x000fe20000000800 */
[-C--:B------:R-:W-:Y:S02]  /*4970*/  IMAD R0, R5, R14.reuse, RZ ;  /* 0x0000000e05007224 */ /* 0x080fe400078e02ff */
[C---:B------:R-:W-:Y:S01]  /*4980*/  IMAD.WIDE.U32 R4, R3.reuse, R14, R16 ;  /* 0x0000000e03047225 */ /* 0x040fe200078e0010 */
[----:B------:R-:W2:Y:S01]  /*4990*/  LDC R8, c[0x0][0x608] ;  /* 0x00018200ff087b82 */ /* 0x000ea20000000800 */
[----:B------:R-:W3:Y:S02]  /*49a0*/  F2I.U32.TRUNC.NTZ R7, R7 ;  /* 0x0000000700077305 */ /* 0x000ee4000020f000 */
[----:B------:R-:W-:Y:S01]  /*49b0*/  IMAD R3, R3, R15, R0 ;  /* 0x0000000f03037224 */ /* 0x000fe200078e0200 */
[----:B------:R-:W-:-:S03]  /*49c0*/  I2FP.F32.U32 R0, R20 ;  /* 0x0000001400007245 */ /* 0x000fc60000201000 */
[----:B------:R-:W-:Y:S01]  /*49d0*/  IMAD.IADD R3, R5, 0x1, R3 ;  /* 0x0000000105037824 */ /* 0x000fe200078e0203 */
[----:B------:R-:W4:Y:S01]  /*49e0*/  LDC R11, c[0x0][0x658] ;  /* 0x00019600ff0b7b82 */ /* 0x000f220000000800 */
[----:B0-----:R-:W-:-:S04]  /*49f0*/  ISETP.NE.U32.AND P0, PT, R26, RZ, PT ;  /* 0x000000ff1a00720c */ /* 0x001fc80003f05070 */
[----:B------:R-:W-:-:S03]  /*4a00*/  ISETP.NE.AND.EX P0, PT, R27, RZ, PT, P0 ;  /* 0x000000ff1b00720c */ /* 0x000fc60003f05300 */
[----:B------:R-:W0:Y:S01]  /*4a10*/  LDC R9, c[0x0][0x144] ;  /* 0x00005100ff097b82 */ /* 0x000e220000000800 */
[-C--:B-1----:R-:W-:Y:S01]  /*4a20*/  SHF.R.U64 R10, R4, R6.reuse, R3 ;  /* 0x00000006040a7219 */ /* 0x082fe20000001203 */
[----:B---3--:R-:W-:Y:S01]  /*4a30*/  IMAD.MOV R7, RZ, RZ, -R7 ;  /* 0x000000ffff077224 */ /* 0x008fe200078e0a07 */
[----:B------:R-:W-:Y:S01]  /*4a40*/  SHF.R.U32.HI R3, RZ, R6, R3 ;  /* 0x00000006ff037219 */ /* 0x000fe20000011603 */
[----:B------:R-:W-:-:S04]  /*4a50*/  FMUL R6, R0, UR4 ;  /* 0x0000000400067c20 */ /* 0x000fc80008400000 */
[----:B------:R-:W1:Y:S01]  /*4a60*/  LDC R21, c[0x0][0x148] ;  /* 0x00005200ff157b82 */ /* 0x000e620000000800 */
[----:B------:R3:W0:Y:S01]  /*4a70*/  F2I.U32.TRUNC.NTZ R14, R6 ;  /* 0x00000006000e7305 */ /* 0x000622000020f000 */
[-CC-:B--2---:R-:W-:Y:S02]  /*4a80*/  SHF.R.U64 R13, R10, R8.reuse, R3.reuse ;  /* 0x000000080a0d7219 */ /* 0x184fe40000001203 */
[----:B------:R-:W-:-:S04]  /*4a90*/  SHF.R.U32.HI R0, RZ, R8, R3 ;  /* 0x00000008ff007219 */ /* 0x000fc80000011603 */
[----:B-----5:R-:W2:Y:S01]  /*4aa0*/  LDC R24, c[0x0][0x648] ;  /* 0x00019200ff187b82 */ /* 0x020ea20000000800 */
[-CC-:B----4-:R-:W-:Y:S02]  /*4ab0*/  SHF.R.U64 R15, R13, R11.reuse, R0.reuse ;  /* 0x0000000b0d0f7219 */ /* 0x190fe40000001200 */
[----:B------:R-:W-:-:S03]  /*4ac0*/  SHF.R.U32.HI R5, RZ, R11, R0 ;  /* 0x0000000bff057219 */ /* 0x000fc60000011600 */
[----:B------:R-:W-:Y:S02]  /*4ad0*/  IMAD.MOV.U32 R4, RZ, RZ, R15 ;  /* 0x000000ffff047224 */ /* 0x000fe400078e000f */
[----:B------:R-:W4:Y:S01]  /*4ae0*/  LDC R28, c[0x0][0x638] ;  /* 0x00018e00ff1c7b82 */ /* 0x000f220000000800 */
[----:B0-----:R-:W-:-:S07]  /*4af0*/  IMAD R25, R9, R7, R12 ;  /* 0x0000000709197224 */ /* 0x001fce00078e020c */
[----:B------:R-:W0:Y:S08]  /*4b00*/  LDC R29, c[0x0][0x610] ;  /* 0x00018400ff1d7b82 */ /* 0x000e300000000800 */
[----:B------:R-:W0:Y:S01]  /*4b10*/  LDC R30, c[0x0][0x600] ;  /* 0x00018000ff1e7b82 */ /* 0x000e220000000800 */
[----:B-123--:R-:W-:Y:S05]  /*4b20*/  @!P0 BRA `(.L_x_97) ;  /* 0x0000000000288947 */ /* 0x00efea0003800000 */
[----:B------:R-:W1:Y:S02]  /*4b30*/  LDC R0, c[0x0][0x64c] ;  /* 0x00019300ff007b82 */ /* 0x000e640000000800 */
[----:B-1----:R-:W-:-:S05]  /*4b40*/  IADD3 R3, P0, R15, R0, RZ ;  /* 0x000000000f037210 */ /* 0x002fca0007f1e0ff */
        /* <DEDUP_REMOVED lines=8> */
.L_x_97:
[----:B------:R-:W-:Y:S01]  /*4bd0*/  ISETP.NE.AND P0, PT, R2, 0x1, PT ;  /* 0x000000010200780c */ /* 0x000fe20003f05270 */
[----:B------:R-:W-:Y:S01]  /*4be0*/  IMAD.MOV R14, RZ, RZ, -R14 ;  /* 0x000000ffff0e7224 */ /* 0x000fe200078e0a0e */
[----:B------:R-:W-:Y:S02]  /*4bf0*/  SHF.R.U64 R3, R4, R24, R5 ;  /* 0x0000001804037219 */ /* 0x000fe40000001205 */
[----:B------:R-:W-:Y:S02]  /*4c00*/  LOP3.LUT R0, R13, R66, RZ, 0xc0, !PT ;  /* 0x000000420d007212 */ /* 0x000fe400078ec0ff */
[----:B------:R-:W-:Y:S01]  /*4c10*/  LOP3.LUT R10, R10, R65, RZ, 0xc0, !PT ;  /* 0x000000410a0a7212 */ /* 0x000fe200078ec0ff */
[----:B------:R-:W-:Y:S02]  /*4c20*/  IMAD.MOV R4, RZ, RZ, -R3 ;  /* 0x000000ffff047224 */ /* 0x000fe400078e0a03 */
[----:B------:R-:W-:Y:S02]  /*4c30*/  IMAD R0, R61, R3, R0 ;  /* 0x000000033d007224 */ /* 0x000fe400078e0200 */
[----:B----4-:R-:W-:-:S02]  /*4c40*/  IMAD R3, R4, R28, R15 ;  /* 0x0000001c04037224 */ /* 0x010fc400078e020f */
[----:B------:R-:W-:Y:S02]  /*4c50*/  @P0 IMAD R25, R21, R14, R20 ;  /* 0x0000000e15190224 */ /* 0x000fe400078e0214 */
[----:B0-----:R-:W-:Y:S02]  /*4c60*/  IMAD R5, R3, R30, R10 ;  /* 0x0000001e03057224 */ /* 0x001fe400078e020a */
[----:B------:R-:W-:Y:S02]  /*4c70*/  IMAD R0, R0, R29, R25 ;  /* 0x0000001d00007224 */ /* 0x000fe400078e0219 */
[----:B------:R-:W-:-:S03]  /*4c80*/  IMAD.MOV.U32 R4, RZ, RZ, 0x1 ;  /* 0x00000001ff047424 */ /* 0x000fc600078e00ff */
[----:B------:R-:W-:Y:S02]  /*4c90*/  SEL R70, R5, R0, !P0 ;  /* 0x0000000005467207 */ /* 0x000fe40004000000 */
[----:B------:R-:W-:Y:S02]  /*4ca0*/  PRMT R3, R4, 0x7610, R3 ;  /* 0x0000761004037816 */ /* 0x000fe40000000003 */
[----:B------:R-:W-:-:S07]  /*4cb0*/  SEL R0, R0, R5, !P0 ;  /* 0x0000000500007207 */ /* 0x000fce0004000000 */
.L_x_95:
[----:B------:R-:W-:Y:S01]  /*4cc0*/  LOP3.LUT P0, RZ, R3, 0xff, RZ, 0xc0, !PT ;  /* 0x000000ff03ff7812 */ /* 0x000fe2000780c0ff */
[----:B------:R-:W-:Y:S01]  /*4cd0*/  UIMAD.WIDE.U32 UR4, UR42, -0x55555555, URZ ;  /* 0xaaaaaaab2a0478a5 */ /* 0x000fe2000f8e003f */
[----:B------:R-:W-:-:S03]  /*4ce0*/  IMAD.MOV.U32 R71, RZ, RZ, R0 ;  /* 0x000000ffff477224 */ /* 0x000fc600078e0000 */
[----:B------:R-:W-:-:S04]  /*4cf0*/  USHF.R.U32.HI UR4, URZ, 0x1, UR5 ;  /* 0x000000013f047899 */ /* 0x000fc80008011605 */
[----:B------:R-:W-:-:S04]  /*4d00*/  UIMAD UR42, UR4, -0x3, UR42 ;  /* 0xfffffffd042a78a4 */ /* 0x000fc8000f8e022a */
[----:B------:R-:W-:Y:S08]  /*4d10*/  @P0 BRA `(.L_x_98) ;  /* 0xffffffc400d00947 */ /* 0x000ff0000383ffff */
[----:B------:R-:W-:Y:S05]  /*4d20*/  EXIT ;  /* 0x000000000000794d */ /* 0x000fea0003800000 */
.L_x_7:
        /* <DEDUP_REMOVED lines=26> */
.L_x_100:
[----:B------:R-:W0:Y:S01]  /*4ed0*/  LDC.64 R30, c[0x0][0x640] ;  /* 0x00019000ff1e7b82 */ /* 0x000e220000000a00 */
[-CC-:B------:R-:W-:Y:S01]  /*4ee0*/  SHF.R.U64 R22, R14, R8.reuse, R15.reuse ;  /* 0x000000080e167219 */ /* 0x180fe2000000120f */
[----:B------:R-:W-:Y:S01]  /*4ef0*/  IMAD.MOV.U32 R27, RZ, RZ, 0x1 ;  /* 0x00000001ff1b7424 */ /* 0x000fe200078e00ff */
[----:B------:R-:W-:Y:S02]  /*4f00*/  SHF.R.U32.HI R7, RZ, R8, R15 ;  /* 0x00000008ff077219 */ /* 0x000fe4000001160f */
[----:B------:R-:W-:-:S03]  /*4f10*/  IADD3 R13, P0, RZ, -R22, RZ ;  /* 0x80000016ff0d7210 */ /* 0x000fc60007f1e0ff */
[----:B------:R-:W1:Y:S02]  /*4f20*/  LDC R12, c[0x0][0x618] ;  /* 0x00018600ff0c7b82 */ /* 0x000e640000000800 */
[----:B------:R-:W-:Y:S02]  /*4f30*/  IMAD.X R7, RZ, RZ, ~R7, P0 ;  /* 0x000000ffff077224 */ /* 0x000fe400000e0e07 */
[----:B------:R-:W-:-:S04]  /*4f40*/  IMAD.WIDE.U32 R10, R13, R24, R16 ;  /* 0x000000180d0a7225 */ /* 0x000fc800078e0010 */
[----:B------:R-:W2:Y:S01]  /*4f50*/  LDC R14, c[0x0][0x608] ;  /* 0x00018200ff0e7b82 */ /* 0x000ea20000000800 */
[----:B------:R-:W-:-:S04]  /*4f60*/  IMAD R8, R7, R24, RZ ;  /* 0x0000001807087224 */ /* 0x000fc800078e02ff */
[----:B------:R-:W-:-:S03]  /*4f70*/  IMAD R7, R13, R25, R8 ;  /* 0x000000190d077224 */ /* 0x000fc600078e0208 */
[----:B------:R-:W3:Y:S01]  /*4f80*/  LDC R28, c[0x0][0x658] ;  /* 0x00019600ff1c7b82 */ /* 0x000ee20000000800 */
[----:B------:R-:W-:Y:S01]  /*4f90*/  IMAD.IADD R7, R11, 0x1, R7 ;  /* 0x000000010b077824 */ /* 0x000fe200078e0207 */
[----:B0-----:R-:W-:Y:S01]  /*4fa0*/  ISETP.NE.U32.AND P0, PT, R30, RZ, PT ;  /* 0x000000ff1e00720c */ /* 0x001fe20003f05070 */
[----:B------:R-:W-:-:S03]  /*4fb0*/  IMAD.MOV.U32 R11, RZ, RZ, -0x1 ;  /* 0xffffffffff0b7424 */ /* 0x000fc600078e00ff */
        /* <DEDUP_REMOVED lines=8> */
[-C--:B---3--:R-:W-:Y:S02]  /*5040*/  SHF.L.U32 R10, R11, R28.reuse, RZ ;  /* 0x0000001c0b0a7219 */ /* 0x088fe400000006ff */
[--C-:B------:R-:W-:Y:S02]  /*5050*/  SHF.R.U64 R26, R24, R28, R7.reuse ;  /* 0x0000001c181a7219 */ /* 0x100fe40000001207 */
[----:B------:R-:W-:Y:S02]  /*5060*/  LOP3.LUT R29, RZ, R10, RZ, 0x33, !PT ;  /* 0x0000000aff1d7212 */ /* 0x000fe400078e33ff */
[----:B------:R-:W-:Y:S01]  /*5070*/  SHF.R.U32.HI R11, RZ, R28, R7 ;  /* 0x0000001cff0b7219 */ /* 0x000fe20000011607 */
[----:B------:R-:W3:Y:S01]  /*5080*/  LDC R32, c[0x0][0x610] ;  /* 0x00018400ff207b82 */ /* 0x000ee20000000800 */
[----:B------:R-:W-:Y:S01]  /*5090*/  IMAD.MOV.U32 R10, RZ, RZ, R26 ;  /* 0x000000ffff0a7224 */ /* 0x000fe200078e001a */
[----:B------:R-:W-:Y:S06]  /*50a0*/  @!P0 BRA `(.L_x_101) ;  /* 0x0000000000288947 */ /* 0x000fec0003800000 */
        /* <DEDUP_REMOVED lines=10> */
.L_x_101:
[----:B------:R-:W-:Y:S02]  /*5150*/  ISETP.NE.AND P0, PT, R2, 0x1, PT ;  /* 0x000000010200780c */ /* 0x000fe40003f05270 */
[----:B-1----:R-:W-:Y:S01]  /*5160*/  SHF.R.U64 R8, R10, R8, R11 ;  /* 0x000000080a087219 */ /* 0x002fe2000000120b */
[----:B0-----:R-:W-:Y:S01]  /*5170*/  VIADD R11, R21, 0xffffffff ;  /* 0xffffffff150b7836 */ /* 0x001fe20000000000 */
[----:B------:R-:W-:Y:S02]  /*5180*/  SHF.L.U32 R27, R27, R28, RZ ;  /* 0x0000001c1b1b7219 */ /* 0x000fe400000006ff */
[----:B------:R-:W-:Y:S01]  /*5190*/  LOP3.LUT R5, R24, R29, RZ, 0xc0, !PT ;  /* 0x0000001d18057212 */ /* 0x000fe200078ec0ff */
[----:B------:R-:W-:-:S04]  /*51a0*/  IMAD.MOV R7, RZ, RZ, -R8 ;  /* 0x000000ffff077224 */ /* 0x000fc800078e0a08 */
[----:B------:R-:W-:Y:S02]  /*51b0*/  IMAD R5, R27, R8, R5 ;  /* 0x000000081b057224 */ /* 0x000fe400078e0205 */
[----:B------:R-:W-:Y:S01]  /*51c0*/  @P0 IMAD R6, R9, R23, R4 ;  /* 0x0000001709060224 */ /* 0x000fe200078e0204 */
[----:B------:R-:W-:Y:S01]  /*51d0*/  LOP3.LUT R9, R20, R11, RZ, 0xc0, !PT ;  /* 0x0000000b14097212 */ /* 0x000fe200078ec0ff */
[----:B--2---:R-:W-:Y:S02]  /*51e0*/  IMAD R4, R7, R25, R26 ;  /* 0x0000001907047224 */ /* 0x004fe400078e021a */
[----:B---3--:R-:W-:Y:S02]  /*51f0*/  IMAD R6, R5, R32, R6 ;  /* 0x0000002005067224 */ /* 0x008fe400078e0206 */
[----:B------:R-:W-:Y:S02]  /*5200*/  IMAD R5, R4, R21, R9 ;  /* 0x0000001504057224 */ /* 0x000fe400078e0209 */
[----:B------:R-:W-:-:S02]  /*5210*/  IMAD.MOV.U32 R8, RZ, RZ, 0x1 ;  /* 0x00000001ff087424 */ /* 0x000fc400078e00ff */
[----:B------:R-:W-:Y:S01]  /*5220*/  IMAD.MOV.U32 R7, RZ, RZ, R22 ;  /* 0x000000ffff077224 */ /* 0x000fe200078e0016 */
[----:B------:R-:W-:Y:S02]  /*5230*/  SEL R21, R5, R6, !P0 ;  /* 0x0000000605157207 */ /* 0x000fe40004000000 */
[----:B------:R-:W-:-:S07]  /*5240*/  SEL R20, R6, R5, !P0 ;  /* 0x0000000506147207 */ /* 0x000fce0004000000 */
.L_x_99:
[----:B------:R-:W-:-:S08]  /*5250*/  NOP ;  /* 0x0000000000007918 */ /* 0x000fd00000000000 */
[----:B------:R-:W0:-:S00]  /*5260*/  USETMAXREG.DEALLOC.CTAPOOL 0x28 ;  /* 0x00000028000079c8 */ /* 0x000e0000080e0500 */
[----:B0-----:R-:W-:-:S13]  /*5270*/  ISETP.NE.AND P0, PT, R3, RZ, PT ;  /* 0x000000ff0300720c */ /* 0x001fda0003f05270 */
[----:B------:R-:W-:Y:S05]  /*5280*/  @P0 EXIT ;  /* 0x000000000000094d */ /* 0x000fea0003800000 */
[----:B------:R-:W-:Y:S01]  /*5290*/  LOP3.LUT P0, RZ, R8, 0xff, RZ, 0xc0, !PT ;  /* 0x000000ff08ff7812 */ /* 0x000fe2000780c0ff */
[----:B------:R-:W-:Y:S02]  /*52a0*/  IMAD.MOV.U32 R3, RZ, RZ, 0x1 ;  /* 0x00000001ff037424 */ /* 0x000fe400078e00ff */
[----:B------:R-:W-:-:S10]  /*52b0*/  IMAD.MOV.U32 R8, RZ, RZ, RZ ;  /* 0x000000ffff087224 */ /* 0x000fd400078e00ff */
[----:B------:R-:W-:Y:S05]  /*52c0*/  @!P0 BRA `(.L_x_102) ;  /* 0x0000000c00588947 */ /* 0x000fea0003800000 */
[----:B------:R-:W0:Y:S01]  /*52d0*/  LDC R3, c[0x0][0x28c] ;  /* 0x0000a300ff037b82 */ /* 0x000e220000000800 */
[----:B------:R-:W1:Y:S01]  /*52e0*/  S2R R13, SR_CgaCtaId ;  /* 0x00000000000d7919 */ /* 0x000e620000008800 */
[----:B------:R-:W-:Y:S01]  /*52f0*/  ULDC UR5, c[0x0][0x658] ;  /* 0x0001960000057ab9 */ /* 0x000fe20000000800 */
[----:B------:R-:W-:Y:S01]  /*5300*/  UMOV UR6, 0xffffffff ;  /* 0xffffffff00067882 */ /* 0x000fe20000000000 */
[----:B------:R-:W-:Y:S01]  /*5310*/  BSSY B0, `(.L_x_102) ;  /* 0x00000d1000007945 */ /* 0x000fe20003800000 */
[----:B------:R-:W-:Y:S01]  /*5320*/  USHF.L.U32 UR6, UR6, UR5, URZ ;  /* 0x0000000506067299 */ /* 0x000fe2000800063f */
[----:B------:R-:W-:Y:S01]  /*5330*/  IMAD.MOV.U32 R10, RZ, RZ, 0x1 ;  /* 0x00000001ff0a7424 */ /* 0x000fe200078e00ff */
[----:B------:R-:W-:Y:S01]  /*5340*/  LOP3.LUT R9, R18, 0x2, RZ, 0xfc, !PT ;  /* 0x0000000212097812 */ /* 0x000fe200078efcff */
[----:B------:R-:W-:Y:S01]  /*5350*/  IMAD.MOV.U32 R8, RZ, RZ, RZ ;  /* 0x000000ffff087224 */ /* 0x000fe200078e00ff */
[----:B------:R-:W-:Y:S01]  /*5360*/  ULDC UR4, c[0x0][0x600] ;  /* 0x0001800000047ab9 */ /* 0x000fe20000000800 */
[----:B------:R-:W-:Y:S01]  /*5370*/  UMOV UR7, 0x1 ;  /* 0x0000000100077882 */ /* 0x000fe20000000000 */
[----:B------:R-:W-:-:S02]  /*5380*/  UIADD3 UR4, UR4, -0x1, URZ ;  /* 0xffffffff04047890 */ /* 0x000fc4000fffe03f */
[----:B------:R-:W-:Y:S02]  /*5390*/  USHF.L.U32 UR5, UR7, UR5, URZ ;  /* 0x0000000507057299 */ /* 0x000fe4000800063f */
[----:B------:R-:W-:Y:S01]  /*53a0*/  ULOP3.LUT UR6, URZ, UR6, URZ, 0x33, !UPT ;  /* 0x000000063f067292 */ /* 0x000fe2000f8e333f */
[----:B------:R-:W-:Y:S01]  /*53b0*/  ULDC.64 UR30, c[0x0][0x198] ;  /* 0x00006600001e7ab9 */ /* 0x000fe20000000a00 */
[----:B0-----:R-:W-:-:S05]  /*53c0*/  VIADD R3, R3, 0x3f ;  /* 0x0000003f03037836 */ /* 0x001fca0000000000 */
[----:B------:R-:W-:-:S04]  /*53d0*/  SHF.R.S32.HI R4, RZ, 0x1f, R3 ;  /* 0x0000001fff047819 */ /* 0x000fc80000011403 */
[----:B------:R-:W-:Y:S01]  /*53e0*/  LEA.HI R4, R4, R3, RZ, 0x6 ;  /* 0x0000000304047211 */ /* 0x000fe200078f30ff */
[C---:B-1----:R-:W-:Y:S02]  /*53f0*/  IMAD.SHL.U32 R12, R13.reuse, 0x20, RZ ;  /* 0x000000200d0c7824 */ /* 0x042fe400078e00ff */
[----:B------:R-:W-:Y:S01]  /*5400*/  IMAD.SHL.U32 R13, R13, 0x400, RZ ;  /* 0x000004000d0d7824 */ /* 0x000fe200078e00ff */
[----:B------:R-:W-:Y:S01]  /*5410*/  SHF.R.S32.HI R11, RZ, 0x6, R4 ;  /* 0x00000006ff0b7819 */ /* 0x000fe20000011404 */
[----:B------:R-:W-:Y:S01]  /*5420*/  IMAD.MOV.U32 R3, RZ, RZ, 0x1 ;  /* 0x00000001ff037424 */ /* 0x000fe200078e00ff */
[----:B------:R-:W-:Y:S02]  /*5430*/  LOP3.LUT R12, R12, 0x20, RZ, 0xc0, !PT ;  /* 0x000000200c0c7812 */ /* 0x000fe400078ec0ff */
[----:B------:R-:W-:Y:S01]  /*5440*/  LOP3.LUT R13, R13, 0x400, RZ, 0xc0, !PT ;  /* 0x000004000d0d7812 */ /* 0x000fe200078ec0ff */
[----:B------:R-:W-:-:S07]  /*5450*/  VIADD R19, R11, 0x1 ;  /* 0x000000010b137836 */ /* 0x000fce0000000000 */
.L_x_113:
[----:B------:R-:W-:-:S03]  /*5460*/  UMOV UR7, 0xffffffff ;  /* 0xffffffff00077882 */ /* 0x000fc60000000000 */
[----:B------:R-:W-:Y:S05]  /*5470*/  BRA.DIV UR7, `(.L_x_103) ;  /* 0x0000000e07b07947 */ /* 0x000fea000b800000 */
[----:B------:R-:W-:-:S13]  /*5480*/  ELECT P6, URZ, PT ;  /* 0x00000000003f782f */ /* 0x000fda00038c0000 */
.L_x_123:
[----:B------:R-:W0:Y:S01]  /*5490*/  LDC R4, c[0x0][0x28c] ;  /* 0x0000a300ff047b82 */ /* 0x000e220000000800 */
[----:B------:R-:W-:Y:S01]  /*54a0*/  BSSY B1, `(.L_x_104) ;  /* 0x0000044000017945 */ /* 0x000fe20003800000 */
[----:B0-----:R-:W-:-:S13]  /*54b0*/  ISETP.LT.OR P6, PT, R4, 0x1, !P6 ;  /* 0x000000010400780c */ /* 0x001fda00077c1670 */
[----:B------:R-:W-:Y:S05]  /*54c0*/  @P6 BRA `(.L_x_105) ;  /* 0x0000000400046947 */ /* 0x000fea0003800000 */
[----:B------:R-:W-:Y:S02]  /*54d0*/  IMAD.SHL.U32 R20, R20, 0x80, RZ ;  /* 0x0000008014147824 */ /* 0x000fe400078e00ff */
[----:B------:R-:W-:Y:S02]  /*54e0*/  IMAD R21, R21, 0x40, R12 ;  /* 0x0000004015157824 */ /* 0x000fe400078e020c */
[----:B------:R-:W-:Y:S02]  /*54f0*/  IMAD.MOV.U32 R22, RZ, RZ, RZ ;  /* 0x000000ffff167224 */ /* 0x000fe400078e00ff */
[----:B------:R-:W-:Y:S02]  /*5500*/  IMAD.MOV.U32 R4, RZ, RZ, R19 ;  /* 0x000000ffff047224 */ /* 0x000fe400078e0013 */
[----:B------:R-:W-:Y:S02]  /*5510*/  IMAD.MOV.U32 R5, RZ, RZ, R3 ;  /* 0x000000ffff057224 */ /* 0x000fe400078e0003 */
[----:B------:R-:W-:-:S07]  /*5520*/  IMAD.MOV.U32 R6, RZ, RZ, R8 ;  /* 0x000000ffff067224 */ /* 0x000fce00078e0008 */
.L_x_108:
[----:B------:R-:W0:Y:S01]  /*5530*/  S2R R15, SR_CgaCtaId ;  /* 0x00000000000f7919 */ /* 0x000e220000008800 */
[----:B------:R-:W-:Y:S02]  /*5540*/  MOV R14, 0x400 ;  /* 0x00000400000e7802 */ /* 0x000fe40000000f00 */
[----:B------:R-:W-:Y:S02]  /*5550*/  ISETP.NE.AND P1, PT, R0, RZ, PT ;  /* 0x000000ff0000720c */ /* 0x000fe40003f25270 */
[----:B0-----:R-:W-:Y:S02]  /*5560*/  LEA R25, R15, R14, 0x18 ;  /* 0x0000000e0f197211 */ /* 0x001fe400078ec0ff */
[----:B------:R-:W-:-:S09]  /*5570*/  SHF.L.U32 R14, R5, 0x1f, RZ ;  /* 0x0000001f050e7819 */ /* 0x000fd200000006ff */
[----:B------:R-:W0:Y:S01]  /*5580*/  @!P1 LDC R15, c[0x0][0x500] ;  /* 0x00014000ff0f9b82 */ /* 0x000e220000000800 */
[----:B------:R-:W-:-:S04]  /*5590*/  IMAD R23, R6, 0x8, R25 ;  /* 0x0000000806177824 */ /* 0x000fc800078e0219 */
[----:B------:R-:W1:Y:S02]  /*55a0*/  SYNCS.PHASECHK.TRANS64.TRYWAIT P0, [R23+URZ+0x18], R14 ;  /* 0x0000180e170075a7 */ /* 0x000e64000800017f */
[----:B-1----:R-:W-:Y:S05]  /*55b0*/  @!P0 BRA `(.L_x_106) ;  /* 0x0000000c00808947 */ /* 0x002fea0003800000 */
.L_x_124:
[----:B-1----:R-:W-:Y:S01]  /*55c0*/  PRMT R14, R9, 0x9910, RZ ;  /* 0x00009910090e7816 */ /* 0x002fe200000000ff */
[----:B0-----:R0:W-:Y:S03]  /*55d0*/  @!P1 SYNCS.ARRIVE.TRANS64 RZ, [R23+URZ], R15 ;  /* 0x0000000f17ff99a7 */ /* 0x0011e6000800003f */
[----:B------:R-:W-:-:S13]  /*55e0*/  ISETP.NE.AND P0, PT, R14, 0x2, PT ;  /* 0x000000020e00780c */ /* 0x000fda0003f05270 */
[----:B0-----:R-:W-:Y:S05]  /*55f0*/  @P0 BRA `(.L_x_107) ;  /* 0x0000000000040947 */ /* 0x001fea0003800000 */
[----:B------:R-:W-:Y:S01]  /*5600*/  BPT.TRAP 0x1 ;  /* 0x000000040000795c */ /* 0x000fe20000300000 */
.L_x_107:
[----:B------:R-:W-:Y:S01]  /*5610*/  IMAD R14, R6, 0x8000, R25 ;  /* 0x00008000060e7824 */ /* 0x000fe200078e0219 */
[----:B------:R-:W-:Y:S01]  /*5620*/  R2UR UR34, R22 ;  /* 0x00000000162272ca */ /* 0x000fe200000e0000 */
[----:B------:R-:W-:Y:S01]  /*5630*/  VIADD R4, R4, 0xffffffff ;  /* 0xffffffff04047836 */ /* 0x000fe20000000000 */
[----:B------:R-:W-:Y:S01]  /*5640*/  R2UR UR33, R23 ;  /* 0x00000000172172ca */ /* 0x000fe200000e0000 */
[----:B------:R-:W-:Y:S01]  /*5650*/  UIADD3 UR14, UP0, UR30, 0xf0, URZ ;  /* 0x000000f01e0e7890 */ /* 0x000fe2000ff1e03f */
[----:B------:R-:W-:Y:S01]  /*5660*/  R2UR UR24, R14 ;  /* 0x000000000e1872ca */ /* 0x000fe200000e0000 */
[----:B------:R-:W-:Y:S01]  /*5670*/  IMAD R14, R6, 0x1000, R13 ;  /* 0x00001000060e7824 */ /* 0x000fe200078e020d */
[----:B------:R-:W-:Y:S01]  /*5680*/  R2UR UR36, R7 ;  /* 0x00000000072472ca */ /* 0x000fe200000e0000 */
[----:B------:R-:W-:Y:S01]  /*5690*/  UIADD3 UR42, UP1, UR30, 0x1f0, URZ ;  /* 0x000001f01e2a7890 */ /* 0x000fe2000ff3e03f */
[----:B------:R-:W-:Y:S01]  /*56a0*/  R2UR UR35, R20 ;  /* 0x00000000142372ca */ /* 0x000fe200000e0000 */
[----:B------:R-:W-:Y:S01]  /*56b0*/  IMAD R14, R14, 0x4, R25 ;  /* 0x000000040e0e7824 */ /* 0x000fe200078e0219 */
[----:B------:R-:W-:Y:S01]  /*56c0*/  R2UR UR19, R21 ;  /* 0x00000000151372ca */ /* 0x000fe200000e0000 */
[----:B------:R-:W-:Y:S01]  /*56d0*/  UIADD3.X UR15, URZ, UR31, URZ, UP0, !UPT ;  /* 0x0000001f3f0f7290 */ /* 0x000fe200087fe43f */
[----:B------:R-:W-:Y:S01]  /*56e0*/  ISETP.GT.AND P1, PT, R4, 0x1, PT ;  /* 0x000000010400780c */ /* 0x000fe20003f24270 */
[----:B------:R-:W-:Y:S01]  /*56f0*/  UIADD3 UR26, UR34, 0x20, URZ ;  /* 0x00000020221a7890 */ /* 0x000fe2000fffe03f */
[----:B------:R-:W-:Y:S01]  /*5700*/  R2UR UR8, R14 ;  /* 0x000000000e0872ca */ /* 0x000fe200000e0000 */
[----:B------:R-:W-:Y:S01]  /*5710*/  UIADD3.X UR43, URZ, UR31, URZ, UP1, !UPT ;  /* 0x0000001f3f2b7290 */ /* 0x000fe20008ffe43f */
[----:B------:R-:W-:Y:S01]  /*5720*/  VIADD R6, R6, 0x1 ;  /* 0x0000000106067836 */ /* 0x000fe20000000000 */
[----:B------:R-:W-:Y:S01]  /*5730*/  UIADD3 UR32, UR24, 0x100, URZ ;  /* 0x0000010018207890 */ /* 0x000fe2000fffe03f */
[----:B------:R-:W-:Y:S01]  /*5740*/  VIADD R22, R22, 0x40 ;  /* 0x0000004016167836 */ /* 0x000fe20000000000 */
[----:B------:R-:W-:Y:S01]  /*5750*/  UIADD3 UR24, UR24, 0x4100, URZ ;  /* 0x0000410018187890 */ /* 0x000fe2000fffe03f */
[----:B------:R-:W-:Y:S01]  /*5760*/  UMOV UR22, 0x0 ;  /* 0x0000000000167882 */ /* 0x000fe20000000000 */
[----:B------:R-:W-:Y:S01]  /*5770*/  UMOV UR23, 0x10000000 ;  /* 0x1000000000177882 */ /* 0x000fe20000000000 */
[----:B------:R-:W-:Y:S01]  /*5780*/  ISETP.NE.AND P0, PT, R6, 0x3, PT ;  /* 0x000000030600780c */ /* 0x000fe20003f05270 */
[----:B------:R-:W-:Y:S01]  /*5790*/  UMOV UR25, UR33 ;  /* 0x0000002100197c82 */ /* 0x000fe20008000000 */
[----:B------:R-:W-:Y:S01]  /*57a0*/  UMOV UR28, UR36 ;  /* 0x00000024001c7c82 */ /* 0x000fe20008000000 */
[----:B------:R-:W-:-:S02]  /*57b0*/  UMOV UR27, UR35 ;  /* 0x00000023001b7c82 */ /* 0x000fc40008000000 */
[----:B------:R-:W-:Y:S01]  /*57c0*/  UIADD3 UR16, UR8, 0x18100, URZ ;  /* 0x0001810008107890 */ /* 0x000fe2000fffe03f */
[----:B------:R0:W-:Y:S01]  /*57d0*/  UTMALDG.3D [UR32], [UR14], desc[UR22] ;  /* 0x000016200e0075b4 */ /* 0x0001e20008011000 */
[----:B------:R-:W-:Y:S01]  /*57e0*/  UIADD3 UR8, UR8, 0x1a100, URZ ;  /* 0x0001a10008087890 */ /* 0x000fe2000fffe03f */
[----:B------:R-:W-:Y:S01]  /*57f0*/  SEL R14, RZ, 0x1, P0 ;  /* 0x00000001ff0e7807 */ /* 0x000fe20000000000 */
[----:B------:R-:W-:Y:S01]  /*5800*/  UMOV UR7, 0x30000 ;  /* 0x0003000000077882 */ /* 0x000fe20000000000 */
[----:B------:R-:W-:Y:S01]  /*5810*/  UMOV UR17, UR33 ;  /* 0x0000002100117c82 */ /* 0x000fe20008000000 */
[----:B------:R-:W-:Y:S01]  /*5820*/  UMOV UR18, UR34 ;  /* 0x0000002200127c82 */ /* 0x000fe20008000000 */
[----:B------:R-:W-:Y:S01]  /*5830*/  UMOV UR20, UR36 ;  /* 0x0000002400147c82 */ /* 0x000fe20008000000 */
[----:B------:R-:W-:Y:S01]  /*5840*/  UMOV UR9, UR33 ;  /* 0x0000002100097c82 */ /* 0x000fe20008000000 */
[----:B------:R-:W-:Y:S01]  /*5850*/  UMOV UR11, UR19 ;  /* 0x00000013000b7c82 */ /* 0x000fe20008000000 */
[----:B------:R-:W-:Y:S01]  /*5860*/  UMOV UR12, UR36 ;  /* 0x00000024000c7c82 */ /* 0x000fe20008000000 */
[----:B------:R0:W-:Y:S01]  /*5870*/  UTMALDG.3D [UR24], [UR14], desc[UR22] ;  /* 0x000016180e0075b4 */ /* 0x0001e20008011000 */
[----:B------:R-:W-:Y:S01]  /*5880*/  UMOV UR10, UR26 ;  /* 0x0000001a000a7c82 */ /* 0x000fe20008000000 */
[----:B------:R-:W-:-:S02]  /*5890*/  LOP3.LUT R5, R5, R14, RZ, 0x3c, !PT ;  /* 0x0000000e05057212 */ /* 0x000fc400078e3cff */
[----:B------:R-:W-:Y:S01]  /*58a0*/  SEL R6, R6, RZ, P0 ;  /* 0x000000ff06067207 */ /* 0x000fe20000000000 */
[----:B------:R0:W-:Y:S01]  /*58b0*/  UTMALDG.3D.MULTICAST [UR16], [UR42], UR7, desc[UR22] ;  /* 0x000016102a0073b4 */ /* 0x0001e20008011807 */
[----:B------:R0:W-:Y:S02]  /*58c0*/  UTMALDG.3D.MULTICAST [UR8], [UR42], UR7, desc[UR22] ;  /* 0x000016082a0073b4 */ /* 0x0001e40008011807 */
[----:B0-----:R-:W-:Y:S05]  /*58d0*/  @P1 BRA `(.L_x_108) ;  /* 0xfffffffc00141947 */ /* 0x001fea000383ffff */
.L_x_105:
[----:B------:R-:W-:Y:S05]  /*58e0*/  BSYNC B1 ;  /* 0x0000000000017941 */ /* 0x000fea0003800000 */
.L_x_104:
[----:B------:R-:W-:Y:S01]  /*58f0*/  LOP3.LUT P1, RZ, R10, 0xff, RZ, 0xc0, !PT ;  /* 0x000000ff0aff7812 */ /* 0x000fe2000782c0ff */
[C---:B------:R-:W-:Y:S01]  /*5900*/  IMAD.IADD R7, R11.reuse, 0x1, R8 ;  /* 0x000000010b077824 */ /* 0x040fe200078e0208 */
[----:B------:R-:W-:Y:S01]  /*5910*/  ULDC.64 UR8, c[0x0][0x650] ;  /* 0x0001940000087ab9 */ /* 0x000fe20000000a00 */
[----:B------:R-:W-:Y:S01]  /*5920*/  ISETP.GE.U32.AND P2, PT, R11, 0x3, PT ;  /* 0x000000030b00780c */ /* 0x000fe20003f46070 */
[----:B------:R-:W-:Y:S01]  /*5930*/  BSSY B1, `(.L_x_109) ;  /* 0x000006c000017945 */ /* 0x000fe20003800000 */
[----:B------:R-:W-:Y:S01]  /*5940*/  IMAD.MOV.U32 R20, RZ, RZ, -0x1 ;  /* 0xffffffffff147424 */ /* 0x000fe200078e00ff */
[----:B------:R-:W-:Y:S01]  /*5950*/  ISETP.GT.U32.AND P0, PT, R7, 0x2, PT ;  /* 0x000000020700780c */ /* 0x000fe20003f04070 */
[----:B------:R-:W-:Y:S01]  /*5960*/  IMAD.MOV.U32 R21, RZ, RZ, -0x1 ;  /* 0xffffffffff157424 */ /* 0x000fe200078e00ff */
[----:B------:R-:W-:Y:S02]  /*5970*/  PRMT R10, RZ, 0x7610, R10 ;  /* 0x00007610ff0a7816 */ /* 0x000fe4000000000a */
[----:B------:R-:W-:-:S03]  /*5980*/  ISETP.LT.U32.AND P0, PT, R11, 0x3, P0 ;  /* 0x000000030b00780c */ /* 0x000fc60000701070 */
[----:B------:R-:W0:Y:S01]  /*5990*/  @P1 S2R R5, SR_CgaCtaId ;  /* 0x0000000000051919 */ /* 0x000e220000008800 */
[----:B------:R-:W-:-:S04]  /*59a0*/  @P1 MOV R4, 0x400 ;  /* 0x0000040000041802 */ /* 0x000fc80000000f00 */
[----:B0-----:R-:W-:Y:S01]  /*59b0*/  @P1 LEA R6, R5, R4, 0x18 ;  /* 0x0000000405061211 */ /* 0x001fe200078ec0ff */
[----:B------:R-:W-:Y:S01]  /*59c0*/  IMAD.WIDE.U32 R4, R7, -0x55555555, RZ ;  /* 0xaaaaaaab07047825 */ /* 0x000fe200078e00ff */
[----:B------:R-:W-:Y:S02]  /*59d0*/  SEL R4, RZ, 0x1, !P0 ;  /* 0x00000001ff047807 */ /* 0x000fe40004000000 */
[----:B------:R0:W-:Y:S01]  /*59e0*/  @P1 SYNCS.ARRIVE.TRANS64.A1T0 RZ, [R6+URZ+0x48], RZ ;  /* 0x000048ff06ff19a7 */ /* 0x0001e2000810003f */
[----:B------:R-:W-:Y:S02]  /*59f0*/  IADD3 R16, P1, R16, UR38, RZ ;  /* 0x0000002610107c10 */ /* 0x000fe4000ff3e0ff */
[----:B------:R-:W-:Y:S02]  /*5a00*/  LOP3.LUT R3, R3, R4, RZ, 0x3c, !PT ;  /* 0x0000000403037212 */ /* 0x000fe400078e3cff */
[----:B------:R-:W-:Y:S02]  /*5a10*/  IADD3.X R17, R17, UR41, RZ, P1, !PT ;  /* 0x0000002911117c10 */ /* 0x000fe40008ffe4ff */
[----:B------:R-:W-:-:S02]  /*5a20*/  ISETP.GE.U32.AND P0, PT, R16, UR8, PT ;  /* 0x0000000810007c0c */ /* 0x000fc4000bf06070 */
[----:B0-----:R-:W-:Y:S02]  /*5a30*/  SHF.R.U32.HI R6, RZ, 0x1, R5 ;  /* 0x00000001ff067819 */ /* 0x001fe40000011605 */
[----:B------:R-:W-:Y:S02]  /*5a40*/  ISETP.GE.U32.AND.EX P0, PT, R17, UR9, PT, P0 ;  /* 0x0000000911007c0c */ /* 0x000fe4000bf06100 */
[----:B------:R-:W-:Y:S01]  /*5a50*/  @P2 LOP3.LUT R3, R3, 0x1, R6, 0x78, !PT ;  /* 0x0000000103032812 */ /* 0x000fe200078e7806 */
[----:B------:R-:W-:Y:S01]  /*5a60*/  IMAD R8, R6, -0x3, R7 ;  /* 0xfffffffd06087824 */ /* 0x000fe200078e0207 */
[----:B------:R-:W-:Y:S01]  /*5a70*/  PRMT R4, RZ, 0x7610, R4 ;  /* 0x00007610ff047816 */ /* 0x000fe20000000004 */
[----:B------:R-:W-:-:S08]  /*5a80*/  IMAD.MOV.U32 R7, RZ, RZ, -0x1 ;  /* 0xffffffffff077424 */ /* 0x000fd000078e00ff */
[----:B------:R-:W-:Y:S05]  /*5a90*/  @P0 BRA `(.L_x_110) ;  /* 0x0000000400540947 */ /* 0x000fea0003800000 */
[----:B------:R-:W0:Y:S01]  /*5aa0*/  S2R R15, SR_CTAID.X ;  /* 0x00000000000f7919 */ /* 0x000e220000002500 */
[----:B------:R-:W-:Y:S01]  /*5ab0*/  ULDC.64 UR8, c[0x0][0x628] ;  /* 0x00018a0000087ab9 */ /* 0x000fe20000000a00 */
[----:B------:R-:W-:Y:S01]  /*5ac0*/  ULDC UR10, c[0x0][0x630] ;  /* 0x00018c00000a7ab9 */ /* 0x000fe20000000800 */
[----:B------:R-:W-:Y:S01]  /*5ad0*/  ISETP.NE.U32.AND P0, PT, RZ, UR8, PT ;  /* 0x00000008ff007c0c */ /* 0x000fe2000bf05070 */
[----:B------:R-:W1:Y:S01]  /*5ae0*/  S2R R20, SR_CTAID.Y ;  /* 0x0000000000147919 */ /* 0x000e620000002600 */
[----:B------:R-:W-:Y:S01]  /*5af0*/  ULDC UR11, c[0x0][0x150] ;  /* 0x00005400000b7ab9 */ /* 0x000fe20000000800 */
[----:B------:R-:W-:Y:S01]  /*5b00*/  IMAD.MOV.U32 R4, RZ, RZ, R16 ;  /* 0x000000ffff047224 */ /* 0x000fe200078e0010 */
[----:B------:R-:W-:Y:S01]  /*5b10*/  ISETP.NE.AND.EX P0, PT, RZ, UR9, PT, P0 ;  /* 0x00000009ff007c0c */ /* 0x000fe2000bf05300 */
[----:B------:R-:W-:Y:S01]  /*5b20*/  IMAD.MOV.U32 R5, RZ, RZ, R17 ;  /* 0x000000ffff057224 */ /* 0x000fe200078e0011 */
[----:B0-----:R-:W-:-:S11]  /*5b30*/  I2FP.F32.U32 R22, R15 ;  /* 0x0000000f00167245 */ /* 0x001fd60000201000 */
[----:B------:R-:W-:Y:S05]  /*5b40*/  @!P0 BRA `(.L_x_111) ;  /* 0x0000000000288947 */ /* 0x000fea0003800000 */
[----:B------:R-:W-:Y:S02]  /*5b50*/  ULDC UR7, c[0x0][0x634] ;  /* 0x00018d0000077ab9 */ /* 0x000fe40000000800 */
[----:B------:R-:W-:-:S05]  /*5b60*/  IADD3 R5, P0, R16, UR7, RZ ;  /* 0x0000000710057c10 */ /* 0x000fca000ff1e0ff */
[----:B------:R-:W-:-:S04]  /*5b70*/  IMAD.X R21, RZ, RZ, R17, P0 ;  /* 0x000000ffff157224 */ /* 0x000fc800000e0611 */
[----:B------:R-:W-:-:S04]  /*5b80*/  IMAD.WIDE.U32 R6, R21, UR8, RZ ;  /* 0x0000000815067c25 */ /* 0x000fc8000f8e00ff */
[----:B------:R-:W-:-:S04]  /*5b90*/  IMAD.WIDE.U32 R6, P0, R5, UR9, R6 ;  /* 0x0000000905067c25 */ /* 0x000fc8000f800006 */
[----:B------:R-:W-:-:S04]  /*5ba0*/  IMAD.WIDE.U32 R4, R5, UR8, RZ ;  /* 0x0000000805047c25 */ /* 0x000fc8000f8e00ff */
[----:B------:R-:W-:Y:S01]  /*5bb0*/  IMAD.MOV.U32 R4, RZ, RZ, R7 ;  /* 0x000000ffff047224 */ /* 0x000fe200078e0007 */
[----:B------:R-:W-:Y:S01]  /*5bc0*/  IADD3 RZ, P1, R5, R6, RZ ;  /* 0x0000000605ff7210 */ /* 0x000fe20007f3e0ff */
[----:B------:R-:W-:-:S04]  /*5bd0*/  IMAD.X R5, RZ, RZ, RZ, P0 ;  /* 0x000000ffff057224 */ /* 0x000fc800000e06ff */
[----:B------:R-:W-:-:S08]  /*5be0*/  IMAD.WIDE.U32.X R4, R21, UR9, R4, P1 ;  /* 0x0000000915047c25 */ /* 0x000fd000088e0404 */
.L_x_111:
[--C-:B------:R-:W-:Y:S01]  /*5bf0*/  SHF.R.U64 R14, R4, UR10, R5.reuse ;  /* 0x0000000a040e7c19 */ /* 0x100fe20008001205 */
[----:B------:R-:W-:Y:S01]  /*5c00*/  FMUL R22, R22, UR11 ;  /* 0x0000000b16167c20 */ /* 0x000fe20008400000 */
[----:B------:R-:W-:Y:S01]  /*5c10*/  SHF.R.U32.HI R4, RZ, UR10, R5 ;  /* 0x0000000aff047c19 */ /* 0x000fe20008011605 */
[----:B------:R-:W0:Y:S01]  /*5c20*/  LDC R6, c[0x0][0x144] ;  /* 0x00005100ff067b82 */ /* 0x000e220000000800 */
[----:B------:R-:W-:Y:S01]  /*5c30*/  IADD3 R5, P0, RZ, -R14, RZ ;  /* 0x8000000eff057210 */ /* 0x000fe20007f1e0ff */
[----:B------:R-:W-:Y:S01]  /*5c40*/  ULDC UR7, c[0x0][0x154] ;  /* 0x0000550000077ab9 */ /* 0x000fe20000000800 */
[----:B-1----:R-:W-:Y:S01]  /*5c50*/  I2FP.F32.U32 R7, R20 ;  /* 0x0000001400077245 */ /* 0x002fe20000201000 */
[----:B------:R-:W1:Y:S01]  /*5c60*/  F2I.U32.TRUNC.NTZ R22, R22 ;  /* 0x0000001600167305 */ /* 0x000e62000020f000 */
[----:B------:R-:W-:Y:S01]  /*5c70*/  ULDC.64 UR8, c[0x0][0x620] ;  /* 0x0001880000087ab9 */ /* 0x000fe20000000a00 */
[----:B------:R-:W-:Y:S01]  /*5c80*/  IMAD.X R4, RZ, RZ, ~R4, P0 ;  /* 0x000000ffff047224 */ /* 0x000fe200000e0e04 */
[----:B------:R-:W-:Y:S01]  /*5c90*/  ISETP.NE.AND P2, PT, R2, 0x1, PT ;  /* 0x000000010200780c */ /* 0x000fe20003f45270 */
[----:B------:R-:W-:Y:S01]  /*5ca0*/  FMUL R23, R7, UR7 ;  /* 0x0000000707177c20 */ /* 0x000fe20008400000 */
[----:B------:R-:W2:Y:S01]  /*5cb0*/  LDC R25, c[0x0][0x148] ;  /* 0x00005200ff197b82 */ /* 0x000ea20000000800 */
[----:B------:R-:W-:Y:S01]  /*5cc0*/  IMAD R4, R4, UR8, RZ ;  /* 0x0000000804047c24 */ /* 0x000fe2000f8e02ff */
[----:B------:R-:W-:-:S03]  /*5cd0*/  ULDC UR7, c[0x0][0x618] ;  /* 0x0001860000077ab9 */ /* 0x000fc60000000800 */
[----:B------:R-:W3:Y:S01]  /*5ce0*/  F2I.U32.TRUNC.NTZ R23, R23 ;  /* 0x0000001700177305 */ /* 0x000ee2000020f000 */
[C---:B------:R-:W-:Y:S02]  /*5cf0*/  IMAD R7, R5.reuse, UR9, R4 ;  /* 0x0000000905077c24 */ /* 0x040fe4000f8e0204 */
[----:B------:R-:W-:Y:S01]  /*5d00*/  IMAD.WIDE.U32 R4, R5, UR8, R16 ;  /* 0x0000000805047c25 */ /* 0x000fe2000f8e0010 */
[----:B------:R-:W-:Y:S02]  /*5d10*/  ULDC.64 UR8, c[0x0][0x640] ;  /* 0x0001900000087ab9 */ /* 0x000fe40000000a00 */
[----:B------:R-:W-:Y:S01]  /*5d20*/  ISETP.NE.U32.AND P0, PT, RZ, UR8, PT ;  /* 0x00000008ff007c0c */ /* 0x000fe2000bf05070 */
[----:B------:R-:W-:Y:S02]  /*5d30*/  IMAD.IADD R5, R5, 0x1, R7 ;  /* 0x0000000105057824 */ /* 0x000fe400078e0207 */
[----:B-1----:R-:W-:Y:S01]  /*5d40*/  IMAD.MOV R22, RZ, RZ, -R22 ;  /* 0x000000ffff167224 */ /* 0x002fe200078e0a16 */
[----:B------:R-:W-:-:S02]  /*5d50*/  ISETP.NE.AND.EX P0, PT, RZ, UR9, PT, P0 ;  /* 0x00000009ff007c0c */ /* 0x000fc4000bf05300 */
[----:B------:R-:W-:Y:S01]  /*5d60*/  SHF.R.U64 R21, R4, UR7, R5 ;  /* 0x0000000704157c19 */ /* 0x000fe20008001205 */
[----:B0-----:R-:W-:Y:S01]  /*5d70*/  IMAD R15, R6, R22, R15 ;  /* 0x00000016060f7224 */ /* 0x001fe200078e020f */
[----:B------:R-:W-:Y:S01]  /*5d80*/  SHF.R.U32.HI R4, RZ, UR7, R5 ;  /* 0x00000007ff047c19 */ /* 0x000fe20008011605 */
[----:B------:R-:W-:Y:S01]  /*5d90*/  ULDC UR7, c[0x0][0x608] ;  /* 0x0001820000077ab9 */ /* 0x000fe20000000800 */
[----:B---3--:R-:W-:Y:S02]  /*5da0*/  IMAD.MOV R6, RZ, RZ, -R23 ;  /* 0x000000ffff067224 */ /* 0x008fe400078e0a17 */
[--C-:B------:R-:W-:Y:S02]  /*5db0*/  SHF.R.U64 R22, R21, UR7, R4.reuse ;  /* 0x0000000715167c19 */ /* 0x100fe40008001204 */
[----:B------:R-:W-:Y:S01]  /*5dc0*/  SHF.R.U32.HI R5, RZ, UR7, R4 ;  /* 0x00000007ff057c19 */ /* 0x000fe20008011604 */
[----:B------:R-:W-:Y:S01]  /*5dd0*/  ULDC UR7, c[0x0][0x658] ;  /* 0x0001960000077ab9 */ /* 0x000fe20000000800 */
[----:B--2---:R-:W-:-:S02]  /*5de0*/  @P2 IMAD R15, R25, R6, R20 ;  /* 0x00000006190f2224 */ /* 0x004fc400078e0214 */
[--C-:B------:R-:W-:Y:S02]  /*5df0*/  SHF.R.U64 R20, R22, UR7, R5.reuse ;  /* 0x0000000716147c19 */ /* 0x100fe40008001205 */
[----:B------:R-:W-:-:S03]  /*5e00*/  SHF.R.U32.HI R23, RZ, UR7, R5 ;  /* 0x00000007ff177c19 */ /* 0x000fc60008011605 */
[----:B------:R-:W-:Y:S02]  /*5e10*/  IMAD.MOV.U32 R6, RZ, RZ, R20 ;  /* 0x000000ffff067224 */ /* 0x000fe400078e0014 */
[----:B------:R-:W-:Y:S01]  /*5e20*/  IMAD.MOV.U32 R5, RZ, RZ, R23 ;  /* 0x000000ffff057224 */ /* 0x000fe200078e0017 */
[----:B------:R-:W-:Y:S06]  /*5e30*/  @!P0 BRA `(.L_x_112) ;  /* 0x00000000002c8947 */ /* 0x000fec0003800000 */
        /* <DEDUP_REMOVED lines=9> */
[----:B------:R-:W-:-:S04]  /*5ed0*/  IMAD.WIDE.U32.X R4, R23, UR9, R4, P1 ;  /* 0x0000000917047c25 */ /* 0x000fc800088e0404 */
[----:B------:R-:W-:-:S07]  /*5ee0*/  IMAD.MOV.U32 R6, RZ, RZ, R4 ;  /* 0x000000ffff067224 */ /* 0x000fce00078e0004 */
.L_x_112:
[----:B------:R-:W-:Y:S01]  /*5ef0*/  ULDC UR7, c[0x0][0x648] ;  /* 0x0001920000077ab9 */ /* 0x000fe20000000800 */
[----:B------:R-:W-:Y:S01]  /*5f00*/  LOP3.LUT R4, R22, UR6, RZ, 0xc0, !PT ;  /* 0x0000000616047c12 */ /* 0x000fe2000f8ec0ff */
[----:B------:R-:W-:Y:S01]  /*5f10*/  ULDC UR8, c[0x0][0x610] ;  /* 0x0001840000087ab9 */ /* 0x000fe20000000800 */
[----:B------:R-:W-:Y:S01]  /*5f20*/  SHF.R.U64 R5, R6, UR7, R5 ;  /* 0x0000000706057c19 */ /* 0x000fe20008001205 */
[----:B------:R-:W-:Y:S01]  /*5f30*/  ULDC UR7, c[0x0][0x638] ;  /* 0x00018e0000077ab9 */ /* 0x000fe20000000800 */
[----:B------:R-:W-:-:S03]  /*5f40*/  LOP3.LUT R21, R21, UR4, RZ, 0xc0, !PT ;  /* 0x0000000415157c12 */ /* 0x000fc6000f8ec0ff */
[----:B------:R-:W-:Y:S02]  /*5f50*/  IMAD.MOV R7, RZ, RZ, -R5 ;  /* 0x000000ffff077224 */ /* 0x000fe400078e0a05 */
[----:B------:R-:W-:Y:S02]  /*5f60*/  IMAD R4, R5, UR5, R4 ;  /* 0x0000000505047c24 */ /* 0x000fe4000f8e0204 */
[----:B------:R-:W-:Y:S01]  /*5f70*/  IMAD R20, R7, UR7, R20 ;  /* 0x0000000707147c24 */ /* 0x000fe2000f8e0214 */
[----:B------:R-:W-:Y:S01]  /*5f80*/  ULDC UR7, c[0x0][0x600] ;  /* 0x0001800000077ab9 */ /* 0x000fe20000000800 */
[----:B------:R-:W-:Y:S02]  /*5f90*/  IMAD R15, R4, UR8, R15 ;  /* 0x00000008040f7c24 */ /* 0x000fe4000f8e020f */
[----:B------:R-:W-:Y:S02]  /*5fa0*/  IMAD R20, R20, UR7, R21 ;  /* 0x0000000714147c24 */ /* 0x000fe4000f8e0215 */
[----:B------:R-:W-:-:S02]  /*5fb0*/  IMAD.MOV.U32 R4, RZ, RZ, 0x1 ;  /* 0x00000001ff047424 */ /* 0x000fc400078e00ff */
[----:B------:R-:W-:Y:S01]  /*5fc0*/  IMAD.MOV.U32 R7, RZ, RZ, R14 ;  /* 0x000000ffff077224 */ /* 0x000fe200078e000e */
[----:B------:R-:W-:Y:S02]  /*5fd0*/  SEL R21, R20, R15, !P2 ;  /* 0x0000000f14157207 */ /* 0x000fe40005000000 */
[----:B------:R-:W-:-:S07]  /*5fe0*/  SEL R20, R15, R20, !P2 ;  /* 0x000000140f147207 */ /* 0x000fce0005000000 */
.L_x_110:
[----:B------:R-:W-:Y:S05]  /*5ff0*/  BSYNC B1 ;  /* 0x0000000000017941 */ /* 0x000fea0003800000 */
.L_x_109:
[----:B------:R-:W-:-:S13]  /*6000*/  LOP3.LUT P0, RZ, R4, 0xff, RZ, 0xc0, !PT ;  /* 0x000000ff04ff7812 */ /* 0x000fda000780c0ff */
[----:B------:R-:W-:Y:S05]  /*6010*/  @P0 BRA `(.L_x_113) ;  /* 0xfffffff400100947 */ /* 0x000fea000383ffff */
[----:B------:R-:W-:Y:S05]  /*6020*/  BSYNC B0 ;  /* 0x0000000000007941 */ /* 0x000fea0003800000 */
.L_x_102:
[----:B------:R-:W-:-:S03]  /*6030*/  UMOV UR7, 0xffffffff ;  /* 0xffffffff00077882 */ /* 0x000fc60000000000 */
[----:B------:R-:W-:Y:S05]  /*6040*/  BRA.DIV UR7, `(.L_x_114) ;  /* 0x0000000207f07947 */ /* 0x000fea000b800000 */
[----:B------:R-:W-:-:S13]  /*6050*/  ELECT P6, URZ, PT ;  /* 0x00000000003f782f */ /* 0x000fda00038c0000 */
.L_x_127:
[----:B------:R-:W-:Y:S04]  /*6060*/  BSSY B0, `(.L_x_115) ;  /* 0x0000022000007945 */ /* 0x000fe80003800000 */
[----:B------:R-:W-:Y:S05]  /*6070*/  @!P6 BRA `(.L_x_116) ;  /* 0x000000000080e947 */ /* 0x000fea0003800000 */
[----:B------:R-:W-:-:S04]  /*6080*/  LOP3.LUT R18, R18, 0x2, RZ, 0xfc, !PT ;  /* 0x0000000212127812 */ /* 0x000fc800078efcff */
[----:B------:R-:W-:-:S13]  /*6090*/  ISETP.NE.AND P0, PT, R18, 0x3, PT ;  /* 0x000000031200780c */ /* 0x000fda0003f05270 */
[----:B------:R-:W-:Y:S05]  /*60a0*/  @!P0 BRA `(.L_x_117) ;  /* 0x0000000000048947 */ /* 0x000fea0003800000 */
[----:B------:R-:W-:Y:S01]  /*60b0*/  BPT.TRAP 0x1 ;  /* 0x000000040000795c */ /* 0x000fe20000300000 */
.L_x_117:
[----:B------:R-:W0:Y:S01]  /*60c0*/  S2R R5, SR_CgaCtaId ;  /* 0x0000000000057919 */ /* 0x000e220000008800 */
[----:B------:R-:W-:Y:S02]  /*60d0*/  MOV R0, 0x400 ;  /* 0x0000040000007802 */ /* 0x000fe40000000f00 */
[----:B------:R-:W-:Y:S02]  /*60e0*/  SHF.L.U32 R2, R3, 0x1f, RZ ;  /* 0x0000001f03027819 */ /* 0x000fe400000006ff */
[----:B0-----:R-:W-:-:S05]  /*60f0*/  LEA R5, R5, R0, 0x18 ;  /* 0x0000000005057211 */ /* 0x001fca00078ec0ff */
[----:B------:R-:W-:-:S04]  /*6100*/  VIADD R5, R5, 0x18 ;  /* 0x0000001805057836 */ /* 0x000fc80000000000 */
[C---:B------:R-:W-:Y:S02]  /*6110*/  IMAD R7, R8.reuse, 0x8, R5 ;  /* 0x0000000808077824 */ /* 0x040fe400078e0205 */
[----:B------:R-:W-:Y:S02]  /*6120*/  VIADD R8, R8, 0x1 ;  /* 0x0000000108087836 */ /* 0x000fe40000000000 */
[----:B------:R-:W0:Y:S03]  /*6130*/  SYNCS.PHASECHK.TRANS64.TRYWAIT P0, [R7+URZ], R2 ;  /* 0x00000002070075a7 */ /* 0x000e26000800017f */
[----:B------:R-:W-:-:S04]  /*6140*/  ISETP.NE.AND P1, PT, R8, 0x3, PT ;  /* 0x000000030800780c */ /* 0x000fc80003f25270 */
[----:B------:R-:W-:Y:S02]  /*6150*/  SEL R0, RZ, 0x1, P1 ;  /* 0x00000001ff007807 */ /* 0x000fe40000800000 */
[----:B------:R-:W-:Y:S02]  /*6160*/  SEL R8, R8, RZ, P1 ;  /* 0x000000ff08087207 */ /* 0x000fe40000800000 */
[----:B------:R-:W-:-:S03]  /*6170*/  LOP3.LUT R9, R3, R0, RZ, 0x3c, !PT ;  /* 0x0000000003097212 */ /* 0x000fc600078e3cff */
[----:B------:R-:W-:Y:S01]  /*6180*/  IMAD R4, R8, 0x8, R5 ;  /* 0x0000000808047824 */ /* 0x000fe200078e0205 */
[----:B------:R-:W-:Y:S01]  /*6190*/  SHF.L.U32 R3, R9, 0x1f, RZ ;  /* 0x0000001f09037819 */ /* 0x000fe200000006ff */
[----:B0-----:R-:W-:Y:S06]  /*61a0*/  @!P0 BRA `(.L_x_118) ;  /* 0x0000000000b88947 */ /* 0x001fec0003800000 */
.L_x_128:
[----:B------:R-:W1:Y:S01]  /*61b0*/  SYNCS.PHASECHK.TRANS64.TRYWAIT P0, [R4+URZ], R3 ;  /* 0x00000003040075a7 */ /* 0x000e62000800017f */
[----:B------:R-:W-:-:S05]  /*61c0*/  VIADD R0, R8, 0x1 ;  /* 0x0000000108007836 */ /* 0x000fca0000000000 */
[----:B------:R-:W-:-:S04]  /*61d0*/  ISETP.NE.AND P1, PT, R0, 0x3, PT ;  /* 0x000000030000780c */ /* 0x000fc80003f25270 */
[----:B0-----:R-:W-:Y:S02]  /*61e0*/  SEL R2, RZ, 0x1, P1 ;  /* 0x00000001ff027807 */ /* 0x001fe40000800000 */
[----:B------:R-:W-:Y:S02]  /*61f0*/  SEL R0, R0, RZ, P1 ;  /* 0x000000ff00007207 */ /* 0x000fe40000800000 */
[----:B------:R-:W-:Y:S01]  /*6200*/  LOP3.LUT R2, R9, R2, RZ, 0x3c, !PT ;  /* 0x0000000209027212 */ /* 0x000fe200078e3cff */
[----:B-1----:R-:W-:Y:S06]  /*6210*/  @!P0 BRA `(.L_x_119) ;  /* 0x0000000000b08947 */ /* 0x002fec0003800000 */
.L_x_129:
[----:B------:R-:W-:Y:S01]  /*6220*/  IMAD R5, R0, 0x8, R5 ;  /* 0x0000000800057824 */ /* 0x000fe200078e0205 */
[----:B------:R-:W-:-:S07]  /*6230*/  SHF.L.U32 R0, R2, 0x1f, RZ ;  /* 0x0000001f02007819 */ /* 0x000fce00000006ff */
.L_x_120:
[----:B-1----:R1:W2:Y:S02]  /*6240*/  SYNCS.PHASECHK.TRANS64.TRYWAIT P0, [R5+URZ], R0 ;  /* 0x00000000050075a7 */ /* 0x0022a4000800017f */
[----:B--2---:R-:W-:Y:S05]  /*6250*/  @!P0 NANOSLEEP.SYNCS 0x989680 ;  /* 0x009896800000895d */ /* 0x004fea0003900000 */
[----:B------:R-:W2:Y:S02]  /*6260*/  @!P0 SYNCS.PHASECHK.TRANS64 P0, [R5+URZ], R0 ;  /* 0x00000000050085a7 */ /* 0x000ea4000800007f */
[----:B--2---:R-:W-:Y:S05]  /*6270*/  @!P0 BRA `(.L_x_120) ;  /* 0xfffffffc00f08947 */ /* 0x004fea000383ffff */
.L_x_116:
[----:B------:R-:W-:Y:S05]  /*6280*/  BSYNC B0 ;  /* 0x0000000000007941 */ /* 0x000fea0003800000 */
.L_x_115:
[----:B------:R-:W-:Y:S05]  /*6290*/  EXIT ;  /* 0x000000000000794d */ /* 0x000fea0003800000 */
.L_x_21:
[----:B-1----:R1:W2:Y:S02]  /*62a0*/  SYNCS.PHASECHK.TRANS64.TRYWAIT P1, [R3+URZ], R0 ;  /* 0x00000000030075a7 */ /* 0x0022a4000802017f */
[----:B--2---:R-:W-:Y:S05]  /*62b0*/  @!P1 NANOSLEEP.SYNCS 0x989680 ;  /* 0x009896800000995d */ /* 0x004fea0003900000 */
[----:B------:R-:W2:Y:S02]  /*62c0*/  @!P1 SYNCS.PHASECHK.TRANS64 P1, [R3+URZ], R0 ;  /* 0x00000000030095a7 */ /* 0x000ea4000802007f */
[----:B--2---:R-:W-:Y:S05]  /*62d0*/  @!P1 BRA `(.L_x_21) ;  /* 0xfffffffc00f09947 */ /* 0x004fea000383ffff */
[----:B------:R-:W-:Y:S05]  /*62e0*/  BRA `(.L_x_20) ;  /* 0xffffffb400287947 */ /* 0x000fea000383ffff */
.L_x_26:
[----:B-1----:R1:W2:Y:S02]  /*62f0*/  SYNCS.PHASECHK.TRANS64.TRYWAIT P1, [R5+URZ], R4 ;  /* 0x00000004050075a7 */ /* 0x0022a4000802017f */
[----:B--2---:R-:W-:Y:S05]  /*6300*/  @!P1 NANOSLEEP.SYNCS 0x989680 ;  /* 0x009896800000995d */ /* 0x004fea0003900000 */
[----:B------:R-:W2:Y:S02]  /*6310*/  @!P1 SYNCS.PHASECHK.TRANS64 P1, [R5+URZ], R4 ;  /* 0x00000004050095a7 */ /* 0x000ea4000802007f */
[----:B--2---:R-:W-:Y:S05]  /*6320*/  @!P1 BRA `(.L_x_26) ;  /* 0xfffffffc00f09947 */ /* 0x004fea000383ffff */
[----:B------:R-:W-:Y:S05]  /*6330*/  BRA `(.L_x_25) ;  /* 0xffffffb800747947 */ /* 0x000fea000383ffff */
.L_x_103:
[----:B------:R-:W-:Y:S01]  /*6340*/  BSSY B1, `(.L_x_121) ;  /* 0x0000006000017945 */ /* 0x000fe20003800000 */
[----:B------:R-:W-:-:S07]  /*6350*/  IMAD.MOV.U32 R15, RZ, RZ, -0x1 ;  /* 0xffffffffff0f7424 */ /* 0x000fce00078e00ff */
[----:B------:R-:W-:Y:S05]  /*6360*/  WARPSYNC.COLLECTIVE R15, `(.L_x_122) ;  /* 0x000000000f0c7348 */ /* 0x000fea0003c00000 */
[----:B------:R-:W-:Y:S02]  /*6370*/  ELECT P6, UR62, PT ;  /* 0x00000000003e782f */ /* 0x000fe400038c0000 */
[----:B------:R-:W-:Y:S01]  /*6380*/  MOV R14, UR62 ;  /* 0x0000003e000e7c02 */ /* 0x000fe20008000f00 */
[----:B------:R-:W-:Y:S10]  /*6390*/  ENDCOLLECTIVE ;  /* 0x000000000000791b */ /* 0x000ff40003800000 */
.L_x_122:
[----:B------:R-:W-:Y:S05]  /*63a0*/  BSYNC B1 ;  /* 0x0000000000017941 */ /* 0x000fea0003800000 */
.L_x_121:
[----:B------:R-:W-:Y:S05]  /*63b0*/  BRA `(.L_x_123) ;  /* 0xfffffff000347947 */ /* 0x000fea000383ffff */
.L_x_106:
[----:B-1----:R1:W2:Y:S02]  /*63c0*/  SYNCS.PHASECHK.TRANS64.TRYWAIT P0, [R23+URZ+0x18], R14 ;  /* 0x0000180e170075a7 */ /* 0x0022a4000800017f */
[----:B--2---:R-:W-:Y:S05]  /*63d0*/  @!P0 NANOSLEEP.SYNCS 0x989680 ;  /* 0x009896800000895d */ /* 0x004fea0003900000 */
[----:B------:R-:W2:Y:S02]  /*63e0*/  @!P0 SYNCS.PHASECHK.TRANS64 P0, [R23+URZ+0x18], R14 ;  /* 0x0000180e170085a7 */ /* 0x000ea4000800007f */
[----:B--2---:R-:W-:Y:S05]  /*63f0*/  @!P0 BRA `(.L_x_106) ;  /* 0xfffffffc00f08947 */ /* 0x004fea000383ffff */
[----:B------:R-:W-:Y:S05]  /*6400*/  BRA `(.L_x_124) ;  /* 0xfffffff0006c7947 */ /* 0x000fea000383ffff */
.L_x_114:
[----:B------:R-:W-:Y:S01]  /*6410*/  BSSY B0, `(.L_x_125) ;  /* 0x0000006000007945 */ /* 0x000fe20003800000 */
[----:B------:R-:W-:-:S07]  /*6420*/  IMAD.MOV.U32 R15, RZ, RZ, -0x1 ;  /* 0xffffffffff0f7424 */ /* 0x000fce00078e00ff */
[----:B------:R-:W-:Y:S05]  /*6430*/  WARPSYNC.COLLECTIVE R15, `(.L_x_126) ;  /* 0x000000000f0c7348 */ /* 0x000fea0003c00000 */
[----:B------:R-:W-:Y:S02]  /*6440*/  ELECT P6, UR62, PT ;  /* 0x00000000003e782f */ /* 0x000fe400038c0000 */
[----:B------:R-:W-:Y:S01]  /*6450*/  MOV R14, UR62 ;  /* 0x0000003e000e7c02 */ /* 0x000fe20008000f00 */
[----:B------:R-:W-:Y:S10]  /*6460*/  ENDCOLLECTIVE ;  /* 0x000000000000791b */ /* 0x000ff40003800000 */
.L_x_126:
[----:B------:R-:W-:Y:S05]  /*6470*/  BSYNC B0 ;  /* 0x0000000000007941 */ /* 0x000fea0003800000 */
.L_x_125:
[----:B------:R-:W-:Y:S05]  /*6480*/  BRA `(.L_x_127) ;  /* 0xfffffff800f47947 */ /* 0x000fea000383ffff */
.L_x_118:
[----:B0-----:R0:W1:Y:S02]  /*6490*/  SYNCS.PHASECHK.TRANS64.TRYWAIT P0, [R7+URZ], R2 ;  /* 0x00000002070075a7 */ /* 0x001064000800017f */
[----:B-1----:R-:W-:Y:S05]  /*64a0*/  @!P0 NANOSLEEP.SYNCS 0x989680 ;  /* 0x009896800000895d */ /* 0x002fea0003900000 */
[----:B------:R-:W1:Y:S02]  /*64b0*/  @!P0 SYNCS.PHASECHK.TRANS64 P0, [R7+URZ], R2 ;  /* 0x00000002070085a7 */ /* 0x000e64000800007f */
[----:B-1----:R-:W-:Y:S05]  /*64c0*/  @!P0 BRA `(.L_x_118) ;  /* 0xfffffffc00f08947 */ /* 0x002fea000383ffff */
[----:B------:R-:W-:Y:S05]  /*64d0*/  BRA `(.L_x_128) ;  /* 0xfffffffc00347947 */ /* 0x000fea000383ffff */
.L_x_119:
[----:B0-----:R0:W1:Y:S02]  /*64e0*/  SYNCS.PHASECHK.TRANS64.TRYWAIT P0, [R4+URZ], R3 ;  /* 0x00000003040075a7 */ /* 0x001064000800017f */
[----:B-1----:R-:W-:Y:S05]  /*64f0*/  @!P0 NANOSLEEP.SYNCS 0x989680 ;  /* 0x009896800000895d */ /* 0x002fea0003900000 */
[----:B------:R-:W1:Y:S02]  /*6500*/  @!P0 SYNCS.PHASECHK.TRANS64 P0, [R4+URZ], R3 ;  /* 0x00000003040085a7 */ /* 0x000e64000800007f */
[----:B-1----:R-:W-:Y:S05]  /*6510*/  @!P0 BRA `(.L_x_119) ;  /* 0xfffffffc00f08947 */ /* 0x002fea000383ffff */
[----:B------:R-:W-:Y:S05]  /*6520*/  BRA `(.L_x_129) ;  /* 0xfffffffc003c7947 */ /* 0x000fea000383ffff */
.L_x_130:
[----:B------:R-:W-:-:S00]  /*6530*/  BRA `(.L_x_130) ;  /* 0xfffffffc00fc7947 */ /* 0x000fc0000383ffff */
[----:B------:R-:W-:-:S00]  /*6540*/  NOP ;  /* 0x0000000000007918 */ /* 0x000fc00000000000 */
        /* <DEDUP_REMOVED lines=11> */
.L_x_131:


//--------------------- .nv.global.init           --------------------------
	.section	.nv.global.init,"aw",@progbits
.nv.global.init:
	.type		$str$22,@object
	.size		$str$22,($str$23 - $str$22)
$str$22:
        /*0000*/ 	.byte	0x6b, 0x5f, 0x74, 0x69, 0x6c, 0x65, 0x5f, 0x63, 0x6f, 0x75, 0x6e, 0x74, 0x20, 0x3e, 0x3d, 0x20
        /*0010*/ 	.byte	0x31, 0x00
	.type		$str$23,@object
	.size		$str$23,(__unnamed_1 - $str$23)
$str$23:
        /*0012*/ 	.byte	0x2f, 0x74, 0x6d, 0x70, 0x2f, 0x63, 0x75, 0x74, 0x6c, 0x61, 0x73, 0x73, 0x5f, 0x73, 0x77, 0x65
        /*0022*/ 	.byte	0x65, 0x70, 0x5f, 0x73, 0x72, 0x63, 0x2f, 0x69, 0x6e, 0x63, 0x6c, 0x75, 0x64, 0x65, 0x2f, 0x63
        /*0032*/ 	.byte	0x75, 0x74, 0x6c, 0x61, 0x73, 0x73, 0x2f, 0x67, 0x65, 0x6d, 0x6d, 0x2f, 0x63, 0x6f, 0x6c, 0x6c
        /*0042*/ 	.byte	0x65, 0x63, 0x74, 0x69, 0x76, 0x65, 0x2f, 0x73, 0x6d, 0x39, 0x30, 0x5f, 0x6d, 0x6d, 0x61, 0x5f
        /*0052*/ 	.byte	0x74, 0x6d, 0x61, 0x5f, 0x67, 0x6d, 0x6d, 0x61, 0x5f, 0x73, 0x73, 0x5f, 0x77, 0x61, 0x72, 0x70
        /*0062*/ 	.byte	0x73, 0x70, 0x65, 0x63, 0x69, 0x61, 0x6c, 0x69, 0x7a, 0x65, 0x64, 0x2e, 0x68, 0x70, 0x70, 0x00
	.type		__unnamed_1,@object
	.size		__unnamed_1,(.L_0 - __unnamed_1)
__unnamed_1:
        /*0072*/ 	.byte	0x76, 0x6f, 0x69, 0x64, 0x20, 0x63, 0x75, 0x74, 0x6c, 0x61, 0x73, 0x73, 0x3a, 0x3a, 0x67, 0x65
        /* <DEDUP_REMOVED lines=177> */
        /*0b92*/ 	.byte	0x74, 0x69, 0x74, 0x79, 0x5d, 0x00
.L_0:


//--------------------- .nv.shared._ZN7cutlass13device_kernelINS_4gemm6kernel13GemmUniversalIN4cute5tupleIJiiiiEEENS1_10collective13CollectiveMmaINS1_34MainloopSm90TmaGmmaWarpSpecializedILi3ENS5_IJNS4_1CILi2EEENSA_ILi1EEESC_EEENS1_35KernelTmaWarpSpecializedCooperativeEEENS5_IJNSA_ILi128EEENSA_ILi64EEESH_EEENS_10tfloat32_tENS5_IJlSC_lEEESJ_SK_NS4_8TiledMMAINS4_8MMA_AtomIJNS4_4SM904GMMA29MMA_64x64x8_F32TF32TF32_SS_TNILNSO_7ScaleInE1ELSQ_1EEEEEENS4_6LayoutISD_NS5_IJSC_NSA_ILi0EEESU_EEEEENS5_IJNS4_10UnderscoreESX_SX_EEEEENS4_13SM90_TMA_LOADENS4_14ComposedLayoutINS4_7SwizzleILi3ELi4ELi3EEENS4_18smem_ptr_flag_bitsILi32EEENST_INS5_IJNSA_ILi8EEENSA_ILi32EEEEEENS5_IJS17_SC_EEEEEEEvNS4_8identityENS4_23SM90_TMA_LOAD_MULTICASTES1B_vS1C_EENS_8epilogue10collective6detail29Sm90TmaWarpSpecializedAdapterINS1G_15DefaultEpilogueISJ_SK_SK_NS1F_6thread17LinearCombinationISJ_Li1EffLNS1K_9ScaleType4KindE0ELNS_15FloatRoundStyleE2ESJ_EENS1_15EpilogueDefaultEEEEEvvEEEEvNT_6ParamsE --------------------------
	.section	.nv.shared._ZN7cutlass13device_kernelINS_4gemm6kernel13GemmUniversalIN4cute5tupleIJiiiiEEENS1_10collective13CollectiveMmaINS1_34MainloopSm90TmaGmmaWarpSpecializedILi3ENS5_IJNS4_1CILi2EEENSA_ILi1EEESC_EEENS1_35KernelTmaWarpSpecializedCooperativeEEENS5_IJNSA_ILi128EEENSA_ILi64EEESH_EEENS_10tfloat32_tENS5_IJlSC_lEEESJ_SK_NS4_8TiledMMAINS4_8MMA_AtomIJNS4_4SM904GMMA29MMA_64x64x8_F32TF32TF32_SS_TNILNSO_7ScaleInE1ELSQ_1EEEEEENS4_6LayoutISD_NS5_IJSC_NSA_ILi0EEESU_EEEEENS5_IJNS4_10UnderscoreESX_SX_EEEEENS4_13SM90_TMA_LOADENS4_14ComposedLayoutINS4_7SwizzleILi3ELi4ELi3EEENS4_18smem_ptr_flag_bitsILi32EEENST_INS5_IJNSA_ILi8EEENSA_ILi32EEEEEENS5_IJS17_SC_EEEEEEEvNS4_8identityENS4_23SM90_TMA_LOAD_MULTICASTES1B_vS1C_EENS_8epilogue10collective6detail29Sm90TmaWarpSpecializedAdapterINS1G_15DefaultEpilogueISJ_SK_SK_NS1F_6thread17LinearCombinationISJ_Li1EffLNS1K_9ScaleType4KindE0ELNS_15FloatRoundStyleE2ESJ_EENS1_15EpilogueDefaultEEEEEvvEEEEvNT_6ParamsE,"aw",@nobits
	.sectionflags	@""
	.align	16
	.zero		1024


//--------------------- .nv.shared.reserved.0     --------------------------
	.section	.nv.shared.reserved.0,"aw",@nobits
	.weak		__nv_reservedSMEM_offset_0_alias
	.size		__nv_reservedSMEM_offset_0_alias, 0, 0
	.other		__nv_reservedSMEM_offset_0_alias,@"STO_CUDA_RESERVED_SHARED STV_DEFAULT"
__nv_reservedSMEM_offset_0_alias:
	.zero		0


//--------------------- .nv.global                --------------------------
	.section	.nv.global,"aw",@nobits
.nv.global:
	.type		_ZN39_INTERNAL_1e619ef5_4_k_cu_438f8d5d_69094cute1_E,@object
	.size		_ZN39_INTERNAL_1e619ef5_4_k_cu_438f8d5d_69094cute1_E,(_ZN39_INTERNAL_1e619ef5_4_k_cu_438f8d5d_69094cuda3std3__45__cpo6cbeginE - _ZN39_INTERNAL_1e619ef5_4_k_cu_438f8d5d_69094cute1_E)
_ZN39_INTERNAL_1e619ef5_4_k_cu_438f8d5d_69094cute1_E:
	.zero		1
	.type		_ZN39_INTERNAL_1e619ef5_4_k_cu_438f8d5d_69094cuda3std3__45__cpo6cbeginE,@object
	.size		_ZN39_INTERNAL_1e619ef5_4_k_cu_438f8d5d_69094cuda3std3__45__cpo6cbeginE,(_ZN39_INTERNAL_1e619ef5_4_k_cu_438f8d5d_69094cuda3std3__48in_placeE - _ZN39_INTERNAL_1e619ef5_4_k_cu_438f8d5d_69094cuda3std3__45__cpo6cbeginE)
_ZN39_INTERNAL_1e619ef5_4_k_cu_438f8d5d_69094cuda3std3__45__cpo6cbeginE:
	.zero		1
	.type		_ZN39_INTERNAL_1e619ef5_4_k_cu_438f8d5d_69094cuda3std3__48in_placeE,@object
	.size		_ZN39_INTERNAL_1e619ef5_4_k_cu_438f8d5d_69094cuda3std3__48in_placeE,(_ZN39_INTERNAL_1e619ef5_4_k_cu_438f8d5d_69094cuda3std6ranges3__45__cpo9iter_moveE - _ZN39_INTERNAL_1e619ef5_4_k_cu_438f8d5d_69094cuda3std3__48in_placeE)
_ZN39_INTERNAL_1e619ef5_4_k_cu_438f8d5d_69094cuda3std3__48in_placeE:
	.zero		1
	.type		_ZN39_INTERNAL_1e619ef5_4_k_cu_438f8d5d_69094cuda3std6ranges3__45__cpo9iter_moveE,@object
	.size		_ZN39_INTERNAL_1e619ef5_4_k_cu_438f8d5d_69094cuda3std6ranges3__45__cpo9iter_moveE,(_ZN39_INTERNAL_1e619ef5_4_k_cu_438f8d5d_69094cuda3std3__45__cpo5beginE - _ZN39_INTERNAL_1e619ef5_4_k_cu_438f8d5d_69094cuda3std6ranges3__45__cpo9iter_moveE)
_ZN39_INTERNAL_1e619ef5_4_k_cu_438f8d5d_69094cuda3std6ranges3__45__cpo9iter_moveE:
	.zero		1
	.type		_ZN39_INTERNAL_1e619ef5_4_k_cu_438f8d5d_69094cuda3std3__45__cpo5beginE,@object
	.size		_ZN39_INTERNAL_1e619ef5_4_k_cu_438f8d5d_69094cuda3std3__45__cpo5beginE,(_ZN39_INTERNAL_1e619ef5_4_k_cu_438f8d5d_69094cuda3std3__441_GLOBAL__N__1e619ef5_4_k_cu_438f8d5d_69096ignoreE - _ZN39_INTERNAL_1e619ef5_4_k_cu_438f8d5d_69094cuda3std3__45__cpo5beginE)
_ZN39_INTERNAL_1e619ef5_4_k_cu_438f8d5d_69094cuda3std3__45__cpo5beginE:
	.zero		1
	.type		_ZN39_INTERNAL_1e619ef5_4_k_cu_438f8d5d_69094cuda3std3__441_GLOBAL__N__1e619ef5_4_k_cu_438f8d5d_69096ignoreE,@object
	.size		_ZN39_INTERNAL_1e619ef5_4_k_cu_438f8d5d_69094cuda3std3__441_GLOBAL__N__1e619ef5_4_k_cu_438f8d5d_69096ignoreE,(_ZN39_INTERNAL_1e619ef5_4_k_cu_438f8d5d_69094cute7productE - _ZN39_INTERNAL_1e619ef5_4_k_cu_438f8d5d_69094cuda3std3__441_GLOBAL__N__1e619ef5_4_k_cu_438f8d5d_69096ignoreE)
_ZN39_INTERNAL_1e619ef5_4_k_cu_438f8d5d_69094cuda3std3__441_GLOBAL__N__1e619ef5_4_k_cu_438f8d5d_69096ignoreE:
	.zero		1
	.type		_ZN39_INTERNAL_1e619ef5_4_k_cu_438f8d5d_69094cute7productE,@object
	.size		_ZN39_INTERNAL_1e619ef5_4_k_cu_438f8d5d_69094cute7productE,(_ZN39_INTERNAL_1e619ef5_4_k_cu_438f8d5d_69094cuda3std3__45__cpo3endE - _ZN39_INTERNAL_1e619ef5_4_k_cu_438f8d5d_69094cute7productE)
_ZN39_INTERNAL_1e619ef5_4_k_cu_438f8d5d_69094cute7productE:
	.zero		1
	.type		_ZN39_INTERNAL_1e619ef5_4_k_cu_438f8d5d_69094cuda3std3__45__cpo3endE,@object
	.size		_ZN39_INTERNAL_1e619ef5_4_k_cu_438f8d5d_69094cuda3std3__45__cpo3endE,(_ZN39_INTERNAL_1e619ef5_4_k_cu_438f8d5d_69094cuda3std3__419piecewise_constructE - _ZN39_INTERNAL_1e619ef5_4_k_cu_438f8d5d_69094cuda3std3__45__cpo3endE)
_ZN39_INTERNAL_1e619ef5_4_k_cu_438f8d5d_69094cuda3std3__45__cpo3endE:
	.zero		1
	.type		_ZN39_INTERNAL_1e619ef5_4_k_cu_438f8d5d_69094cuda3std3__419piecewise_constructE,@object
	.size		_ZN39_INTERNAL_1e619ef5_4_k_cu_438f8d5d_69094cuda3std3__419piecewise_constructE,(_ZN39_INTERNAL_1e619ef5_4_k_cu_438f8d5d_69094cuda3std3__45__cpo4cendE - _ZN39_INTERNAL_1e619ef5_4_k_cu_438f8d5d_69094cuda3std3__419piecewise_constructE)
_ZN39_INTERNAL_1e619ef5_4_k_cu_438f8d5d_69094cuda3std3__419piecewise_constructE:
	.zero		1
	.type		_ZN39_INTERNAL_1e619ef5_4_k_cu_438f8d5d_69094cuda3std3__45__cpo4cendE,@object
	.size		_ZN39_INTERNAL_1e619ef5_4_k_cu_438f8d5d_69094cuda3std3__45__cpo4cendE,(_ZN39_INTERNAL_1e619ef5_4_k_cu_438f8d5d_69094cuda3std6ranges3__45__cpo4swapE - _ZN39_INTERNAL_1e619ef5_4_k_cu_438f8d5d_69094cuda3std3__45__cpo4cendE)
_ZN39_INTERNAL_1e619ef5_4_k_cu_438f8d5d_69094cuda3std3__45__cpo4cendE:
	.zero		1
	.type		_ZN39_INTERNAL_1e619ef5_4_k_cu_438f8d5d_69094cuda3std6ranges3__45__cpo4swapE,@object
	.size		_ZN39_INTERNAL_1e619ef5_4_k_cu_438f8d5d_69094cuda3std6ranges3__45__cpo4swapE,(.L_8 - _ZN39_INTERNAL_1e619ef5_4_k_cu_438f8d5d_69094cuda3std6ranges3__45__cpo4swapE)
_ZN39_INTERNAL_1e619ef5_4_k_cu_438f8d5d_69094cuda3std6ranges3__45__cpo4swapE:
	.zero		1
.L_8:


//--------------------- .nv.constant0._ZN7cutlass13device_kernelINS_4gemm6kernel13GemmUniversalIN4cute5tupleIJiiiiEEENS1_10collective13CollectiveMmaINS1_34MainloopSm90TmaGmmaWarpSpecializedILi3ENS5_IJNS4_1CILi2EEENSA_ILi1EEESC_EEENS1_35KernelTmaWarpSpecializedCooperativeEEENS5_IJNSA_ILi128EEENSA_ILi64EEESH_EEENS_10tfloat32_tENS5_IJlSC_lEEESJ_SK_NS4_8TiledMMAINS4_8MMA_AtomIJNS4_4SM904GMMA29MMA_64x64x8_F32TF32TF32_SS_TNILNSO_7ScaleInE1ELSQ_1EEEEEENS4_6LayoutISD_NS5_IJSC_NSA_ILi0EEESU_EEEEENS5_IJNS4_10UnderscoreESX_SX_EEEEENS4_13SM90_TMA_LOADENS4_14ComposedLayoutINS4_7SwizzleILi3ELi4ELi3EEENS4_18smem_ptr_flag_bitsILi32EEENST_INS5_IJNSA_ILi8EEENSA_ILi32EEEEEENS5_IJS17_SC_EEEEEEEvNS4_8identityENS4_23SM90_TMA_LOAD_MULTICASTES1B_vS1C_EENS_8epilogue10collective6detail29Sm90TmaWarpSpecializedAdapterINS1G_15DefaultEpilogueISJ_SK_SK_NS1F_6thread17LinearCombinationISJ_Li1EffLNS1K_9ScaleType4KindE0ELNS_15FloatRoundStyleE2ESJ_EENS1_15EpilogueDefaultEEEEEvvEEEEvNT_6ParamsE --------------------------
	.section	.nv.constant0._ZN7cutlass13device_kernelINS_4gemm6kernel13GemmUniversalIN4cute5tupleIJiiiiEEENS1_10collective13CollectiveMmaINS1_34MainloopSm90TmaGmmaWarpSpecializedILi3ENS5_IJNS4_1CILi2EEENSA_ILi1EEESC_EEENS1_35KernelTmaWarpSpecializedCooperativeEEENS5_IJNSA_ILi128EEENSA_ILi64EEESH_EEENS_10tfloat32_tENS5_IJlSC_lEEESJ_SK_NS4_8TiledMMAINS4_8MMA_AtomIJNS4_4SM904GMMA29MMA_64x64x8_F32TF32TF32_SS_TNILNSO_7ScaleInE1ELSQ_1EEEEEENS4_6LayoutISD_NS5_IJSC_NSA_ILi0EEESU_EEEEENS5_IJNS4_10UnderscoreESX_SX_EEEEENS4_13SM90_TMA_LOADENS4_14ComposedLayoutINS4_7SwizzleILi3ELi4ELi3EEENS4_18smem_ptr_flag_bitsILi32EEENST_INS5_IJNSA_ILi8EEENSA_ILi32EEEEEENS5_IJS17_SC_EEEEEEEvNS4_8identityENS4_23SM90_TMA_LOAD_MULTICASTES1B_vS1C_EENS_8epilogue10collective6detail29Sm90TmaWarpSpecializedAdapterINS1G_15DefaultEpilogueISJ_SK_SK_NS1F_6thread17LinearCombinationISJ_Li1EffLNS1K_9ScaleType4KindE0ELNS_15FloatRoundStyleE2ESJ_EENS1_15EpilogueDefaultEEEEEvvEEEEvNT_6ParamsE,"a",@progbits
	.sectionflags	@""
	.align	4
.nv.constant0._ZN7cutlass13device_kernelINS_4gemm6kernel13GemmUniversalIN4cute5tupleIJiiiiEEENS1_10collective13CollectiveMmaINS1_34MainloopSm90TmaGmmaWarpSpecializedILi3ENS5_IJNS4_1CILi2EEENSA_ILi1EEESC_EEENS1_35KernelTmaWarpSpecializedCooperativeEEENS5_IJNSA_ILi128EEENSA_ILi64EEESH_EEENS_10tfloat32_tENS5_IJlSC_lEEESJ_SK_NS4_8TiledMMAINS4_8MMA_AtomIJNS4_4SM904GMMA29MMA_64x64x8_F32TF32TF32_SS_TNILNSO_7ScaleInE1ELSQ_1EEEEEENS4_6LayoutISD_NS5_IJSC_NSA_ILi0EEESU_EEEEENS5_IJNS4_10UnderscoreESX_SX_EEEEENS4_13SM90_TMA_LOADENS4_14ComposedLayoutINS4_7SwizzleILi3ELi4ELi3EEENS4_18smem_ptr_flag_bitsILi32EEENST_INS5_IJNSA_ILi8EEENSA_ILi32EEEEEENS5_IJS17_SC_EEEEEEEvNS4_8identityENS4_23SM90_TMA_LOAD_MULTICASTES1B_vS1C_EENS_8epilogue10collective6detail29Sm90TmaWarpSpecializedAdapterINS1G_15DefaultEpilogueISJ_SK_SK_NS1F_6thread17LinearCombinationISJ_Li1EffLNS1K_9ScaleType4KindE0ELNS_15FloatRoundStyleE2ESJ_EENS1_15EpilogueDefaultEEEEEvvEEEEvNT_6ParamsE:
	.zero		1664


//--------------------- SYMBOLS --------------------------

	.type		.nv.reservedSmem.offset0,@object
	.size		.nv.reservedSmem.offset0,0x4
	.type		__assertfail,@function
